	.target	sm_90a

	.elftype	@"ET_EXEC"


//--------------------- .note.nv.tkinfo           --------------------------
	.section	.note.nv.tkinfo,"",@"SHT_NOTE"
	.sectionflags	@"SHF_NOTE_NV_TKINFO"
	.tkinfo
        /*0018*/ 	.word	0x00000002
        /*0030*/ 	.string	""
        /*0030*/ 	.string	"ptxas"
        /*0030*/ 	.string	"Cuda compilation tools, release 13.0, V13.0.88"
        /*0030*/ 	.string	"Build cuda_13.0.r13.0/compiler.36424714_0"
        /*0030*/ 	.string	"-arch sm_90a -m 64 "



//--------------------- .note.nv.cuinfo           --------------------------
	.section	.note.nv.cuinfo,"",@"SHT_NOTE"
	.sectionflags	@"SHF_NOTE_NV_CUINFO"
        /*0018*/ 	.short	0x0002
        /*001a*/ 	.short	0x005a
        /*001c*/ 	.short	0x0082
	.zero		2


//--------------------- .nv.info                  --------------------------
	.section	.nv.info,"",@"SHT_CUDA_INFO"
	.align	4


	//----- nvinfo : EIATTR_REGCOUNT
	.align		4
        /*0000*/ 	.byte	0x04, 0x2f
        /*0002*/ 	.short	(.L_12 - .L_11)
	.align		4
.L_11:
        /*0004*/ 	.word	index@(_ZN7cutlass13device_kernelINS_4gemm6kernel13GemmUniversalIN4cute5tupleIJiiiiEEENS1_10collective13CollectiveMmaINS1_37MainloopSm90TmaGmmaWarpSpecializedFP8ILi3ENS5_IJNS4_1CILi2EEENSA_ILi1EEESC_EEENS1_35KernelTmaWarpSpecializedCooperativeEEENS5_IJNSA_ILi128EEENSA_ILi256EEENSA_ILi32EEEEEENS_12float_e5m2_tENS5_IJlSC_lEEESK_SL_NS4_8TiledMMAINS4_8MMA_AtomIJNS4_4SM904GMMA31MMA_64x256x32_F32E5M2E5M2_SS_TNILNSP_7ScaleInE1ELSR_1EEEEEENS4_6LayoutISD_NS5_IJSC_NSA_ILi0EEESV_EEEEENS5_IJNS4_10UnderscoreESY_SY_EEEEENS4_13SM90_TMA_LOADENS4_14ComposedLayoutINS4_7SwizzleILi1ELi4ELi3EEENS4_18smem_ptr_flag_bitsILi8EEENSU_INS5_IJNSA_ILi8EEESI_EEENS5_IJSI_SC_EEEEEEEvNS4_8identityENS4_23SM90_TMA_LOAD_MULTICASTES1B_vS1C_EENS_8epilogue10collective6detail29Sm90TmaWarpSpecializedAdapterINS1G_15DefaultEpilogueISK_SL_SL_NS1F_6thread17LinearCombinationISK_Li1EffLNS1K_9ScaleType4KindE0ELNS_15FloatRoundStyleE2ESK_EENS1_15EpilogueDefaultEEEEEvvEEEEvNT_6ParamsE)
        /*0008*/ 	.word	0x000000a8


	//----- nvinfo : EIATTR_FRAME_SIZE
	.align		4
.L_12:
        /*000c*/ 	.byte	0x04, 0x11
        /*000e*/ 	.short	(.L_14 - .L_13)
	.align		4
.L_13:
        /*0010*/ 	.word	index@(_ZN7cutlass13device_kernelINS_4gemm6kernel13GemmUniversalIN4cute5tupleIJiiiiEEENS1_10collective13CollectiveMmaINS1_37MainloopSm90TmaGmmaWarpSpecializedFP8ILi3ENS5_IJNS4_1CILi2EEENSA_ILi1EEESC_EEENS1_35KernelTmaWarpSpecializedCooperativeEEENS5_IJNSA_ILi128EEENSA_ILi256EEENSA_ILi32EEEEEENS_12float_e5m2_tENS5_IJlSC_lEEESK_SL_NS4_8TiledMMAINS4_8MMA_AtomIJNS4_4SM904GMMA31MMA_64x256x32_F32E5M2E5M2_SS_TNILNSP_7ScaleInE1ELSR_1EEEEEENS4_6LayoutISD_NS5_IJSC_NSA_ILi0EEESV_EEEEENS5_IJNS4_10UnderscoreESY_SY_EEEEENS4_13SM90_TMA_LOADENS4_14ComposedLayoutINS4_7SwizzleILi1ELi4ELi3EEENS4_18smem_ptr_flag_bitsILi8EEENSU_INS5_IJNSA_ILi8EEESI_EEENS5_IJSI_SC_EEEEEEEvNS4_8identityENS4_23SM90_TMA_LOAD_MULTICASTES1B_vS1C_EENS_8epilogue10collective6detail29Sm90TmaWarpSpecializedAdapterINS1G_15DefaultEpilogueISK_SL_SL_NS1F_6thread17LinearCombinationISK_Li1EffLNS1K_9ScaleType4KindE0ELNS_15FloatRoundStyleE2ESK_EENS1_15EpilogueDefaultEEEEEvvEEEEvNT_6ParamsE)
        /*0014*/ 	.word	0x00000108


	//----- nvinfo : EIATTR_MIN_STACK_SIZE
	.align		4
.L_14:
        /*0018*/ 	.byte	0x04, 0x12
        /*001a*/ 	.short	(.L_16 - .L_15)
	.align		4
.L_15:
        /*001c*/ 	.word	index@(_ZN7cutlass13device_kernelINS_4gemm6kernel13GemmUniversalIN4cute5tupleIJiiiiEEENS1_10collective13CollectiveMmaINS1_37MainloopSm90TmaGmmaWarpSpecializedFP8ILi3ENS5_IJNS4_1CILi2EEENSA_ILi1EEESC_EEENS1_35KernelTmaWarpSpecializedCooperativeEEENS5_IJNSA_ILi128EEENSA_ILi256EEENSA_ILi32EEEEEENS_12float_e5m2_tENS5_IJlSC_lEEESK_SL_NS4_8TiledMMAINS4_8MMA_AtomIJNS4_4SM904GMMA31MMA_64x256x32_F32E5M2E5M2_SS_TNILNSP_7ScaleInE1ELSR_1EEEEEENS4_6LayoutISD_NS5_IJSC_NSA_ILi0EEESV_EEEEENS5_IJNS4_10UnderscoreESY_SY_EEEEENS4_13SM90_TMA_LOADENS4_14ComposedLayoutINS4_7SwizzleILi1ELi4ELi3EEENS4_18smem_ptr_flag_bitsILi8EEENSU_INS5_IJNSA_ILi8EEESI_EEENS5_IJSI_SC_EEEEEEEvNS4_8identityENS4_23SM90_TMA_LOAD_MULTICASTES1B_vS1C_EENS_8epilogue10collective6detail29Sm90TmaWarpSpecializedAdapterINS1G_15DefaultEpilogueISK_SL_SL_NS1F_6thread17LinearCombinationISK_Li1EffLNS1K_9ScaleType4KindE0ELNS_15FloatRoundStyleE2ESK_EENS1_15EpilogueDefaultEEEEEvvEEEEvNT_6ParamsE)
        /*0020*/ 	.word	0x00000108
.L_16:


//--------------------- .nv.compat                --------------------------
	.section	.nv.compat,"",@"SHT_CUDA_COMPAT_INFO"
	.align	4
        /*0000*/ 	.byte	0x02, 0x09, 0x01, 0x00, 0x02, 0x02, 0x04, 0x00, 0x02, 0x05, 0x05, 0x00, 0x03, 0x07, 0x01, 0x01
        /*0010*/ 	.byte	0x02, 0x03, 0x01, 0x00, 0x02, 0x06, 0x01, 0x00, 0x04, 0x0b, 0x08, 0x00, 0x00, 0x00, 0x00, 0x00
        /*0020*/ 	.byte	0x00, 0x00, 0x00, 0x00


//--------------------- .nv.info._ZN7cutlass13device_kernelINS_4gemm6kernel13GemmUniversalIN4cute5tupleIJiiiiEEENS1_10collective13CollectiveMmaINS1_37MainloopSm90TmaGmmaWarpSpecializedFP8ILi3ENS5_IJNS4_1CILi2EEENSA_ILi1EEESC_EEENS1_35KernelTmaWarpSpecializedCooperativeEEENS5_IJNSA_ILi128EEENSA_ILi256EEENSA_ILi32EEEEEENS_12float_e5m2_tENS5_IJlSC_lEEESK_SL_NS4_8TiledMMAINS4_8MMA_AtomIJNS4_4SM904GMMA31MMA_64x256x32_F32E5M2E5M2_SS_TNILNSP_7ScaleInE1ELSR_1EEEEEENS4_6LayoutISD_NS5_IJSC_NSA_ILi0EEESV_EEEEENS5_IJNS4_10UnderscoreESY_SY_EEEEENS4_13SM90_TMA_LOADENS4_14ComposedLayoutINS4_7SwizzleILi1ELi4ELi3EEENS4_18smem_ptr_flag_bitsILi8EEENSU_INS5_IJNSA_ILi8EEESI_EEENS5_IJSI_SC_EEEEEEEvNS4_8identityENS4_23SM90_TMA_LOAD_MULTICASTES1B_vS1C_EENS_8epilogue10collective6detail29Sm90TmaWarpSpecializedAdapterINS1G_15DefaultEpilogueISK_SL_SL_NS1F_6thread17LinearCombinationISK_Li1EffLNS1K_9ScaleType4KindE0ELNS_15FloatRoundStyleE2ESK_EENS1_15EpilogueDefaultEEEEEvvEEEEvNT_6ParamsE --------------------------
	.section	.nv.info._ZN7cutlass13device_kernelINS_4gemm6kernel13GemmUniversalIN4cute5tupleIJiiiiEEENS1_10collective13CollectiveMmaINS1_37MainloopSm90TmaGmmaWarpSpecializedFP8ILi3ENS5_IJNS4_1CILi2EEENSA_ILi1EEESC_EEENS1_35KernelTmaWarpSpecializedCooperativeEEENS5_IJNSA_ILi128EEENSA_ILi256EEENSA_ILi32EEEEEENS_12float_e5m2_tENS5_IJlSC_lEEESK_SL_NS4_8TiledMMAINS4_8MMA_AtomIJNS4_4SM904GMMA31MMA_64x256x32_F32E5M2E5M2_SS_TNILNSP_7ScaleInE1ELSR_1EEEEEENS4_6LayoutISD_NS5_IJSC_NSA_ILi0EEESV_EEEEENS5_IJNS4_10UnderscoreESY_SY_EEEEENS4_13SM90_TMA_LOADENS4_14ComposedLayoutINS4_7SwizzleILi1ELi4ELi3EEENS4_18smem_ptr_flag_bitsILi8EEENSU_INS5_IJNSA_ILi8EEESI_EEENS5_IJSI_SC_EEEEEEEvNS4_8identityENS4_23SM90_TMA_LOAD_MULTICASTES1B_vS1C_EENS_8epilogue10collective6detail29Sm90TmaWarpSpecializedAdapterINS1G_15DefaultEpilogueISK_SL_SL_NS1F_6thread17LinearCombinationISK_Li1EffLNS1K_9ScaleType4KindE0ELNS_15FloatRoundStyleE2ESK_EENS1_15EpilogueDefaultEEEEEvvEEEEvNT_6ParamsE,"",@"SHT_CUDA_INFO"
	.sectionflags	@""
	.align	4


	//----- nvinfo : EIATTR_CUDA_API_VERSION
	.align		4
        /*0000*/ 	.byte	0x04, 0x37
        /*0002*/ 	.short	(.L_18 - .L_17)
.L_17:
        /*0004*/ 	.word	0x00000082


	//----- nvinfo : EIATTR_KPARAM_INFO
	.align		4
.L_18:
        /*0008*/ 	.byte	0x04, 0x17
        /*000a*/ 	.short	(.L_20 - .L_19)
.L_19:
        /*000c*/ 	.word	0x00000000
        /*0010*/ 	.short	0x0000
        /*0012*/ 	.short	0x0070
        /*0014*/ 	.byte	0x00, 0xf0, 0x01, 0x10


	//----- nvinfo : EIATTR_SPARSE_MMA_MASK
	.align		4
.L_20:
        /*0018*/ 	.byte	0x03, 0x50
        /*001a*/ 	.short	0x0000


	//----- nvinfo : EIATTR_MAXREG_COUNT
	.align		4
        /*001c*/ 	.byte	0x03, 0x1b
        /*001e*/ 	.short	0x00a8


	//----- nvinfo : EIATTR_NUM_BARRIERS
	.align		4
        /*0020*/ 	.byte	0x02, 0x4c
        /*0022*/ 	.byte	0x01
	.zero		1


	//----- nvinfo : EIATTR_ANNOTATIONS
	.align		4
        /*0024*/ 	.byte	0x04, 0x55
        /*0026*/ 	.short	(.L_22 - .L_21)


	//   ....[0]....
.L_21:
        /*0028*/ 	.word	0x00000001
        /*002c*/ 	.byte	0xf0, 0x06, 0x00, 0x00, 0x01, 0x00, 0x00, 0x00, 0xe0, 0x07, 0x00, 0x00, 0x01, 0x00, 0x00, 0x00
        /* <DEDUP_REMOVED lines=198> */
        /*0c9c*/ 	.byte	0x00, 0x02, 0x01, 0x00


	//----- nvinfo : EIATTR_MERCURY_ISA_VERSION
	.align		4
.L_22:
        /*0ca0*/ 	.byte	0x03, 0x5f
        /*0ca2*/ 	.short	0x0101


	//----- nvinfo : EIATTR_INT_WARP_WIDE_INSTR_OFFSETS
	.align		4
        /*0ca4*/ 	.byte	0x04, 0x31
        /*0ca6*/ 	.short	(.L_24 - .L_23)


	//   ....[0]....
.L_23:
        /*0ca8*/ 	.word	0x00000530


	//   ....[1]....
        /*0cac*/ 	.word	0x00000550


	//   ....[2]....
        /*0cb0*/ 	.word	0x000006c0


	//----- nvinfo : EIATTR_COOP_GROUP_MASK_REGIDS
	.align		4
.L_24:
        /*0cb4*/ 	.byte	0x04, 0x29
        /*0cb6*/ 	.short	(.L_26 - .L_25)


	//   ....[0]....
.L_25:
        /*0cb8*/ 	.word	0xffffffff


	//   ....[1]....
        /*0cbc*/ 	.word	0xffffffff


	//   ....[2]....
        /*0cc0*/ 	.word	0xffffffff


	//   ....[3]....
        /*0cc4*/ 	.word	0xffffffff


	//   ....[4]....
        /*0cc8*/ 	.word	0xffffffff


	//   ....[5]....
        /*0ccc*/ 	.word	0xffffffff


	//----- nvinfo : EIATTR_COOP_GROUP_INSTR_OFFSETS
	.align		4
.L_26:
        /*0cd0*/ 	.byte	0x04, 0x28
        /*0cd2*/ 	.short	(.L_28 - .L_27)


	//   ....[0]....
.L_27:
        /*0cd4*/ 	.word	0x00000070


	//   ....[1]....
        /*0cd8*/ 	.word	0x00000080


	//   ....[2]....
        /*0cdc*/ 	.word	0x000001a0


	//   ....[3]....
        /*0ce0*/ 	.word	0x000003a0


	//   ....[4]....
        /*0ce4*/ 	.word	0x00000820


	//   ....[5]....
        /*0ce8*/ 	.word	0x000015a0


	//----- nvinfo : EIATTR_REG_RECONFIG
	.align		4
.L_28:
        /*0cec*/ 	.byte	0x01, 0x54
	.zero		2


	//----- nvinfo : EIATTR_MBARRIER_INSTR_OFFSETS
	.align		4
        /*0cf0*/ 	.byte	0x04, 0x39
        /*0cf2*/ 	.short	(.L_30 - .L_29)


	//   ....[0]....
.L_29:
        /*0cf4*/ 	.word	0x00000320
        /*0cf8*/ 	.word	0x000000ff
        /*0cfc*/ 	.word	0x00000000
        /*0d00*/ 	.short	0x0100
        /*0d02*/ 	.byte	0x09
	.zero		1


	//   ....[1]....
        /*0d04*/ 	.word	0x00000330
        /*0d08*/ 	.word	0x000000ff
        /*0d0c*/ 	.word	0x00000018
        /*0d10*/ 	.short	0x0100
        /*0d12*/ 	.byte	0x09
	.zero		1


	//   ....[2]....
        /*0d14*/ 	.word	0x00000340
        /*0d18*/ 	.word	0x000000ff
        /*0d1c*/ 	.word	0x00000008
        /*0d20*/ 	.short	0x0100
        /*0d22*/ 	.byte	0x09
	.zero		1


	//   ....[3]....
        /*0d24*/ 	.word	0x00000350
        /*0d28*/ 	.word	0x000000ff
        /*0d2c*/ 	.word	0x00000020
        /*0d30*/ 	.short	0x0100
        /*0d32*/ 	.byte	0x09
	.zero		1


	//   ....[4]....
        /*0d34*/ 	.word	0x00000360
        /*0d38*/ 	.word	0x000000ff
        /*0d3c*/ 	.word	0x00000010
        /*0d40*/ 	.short	0x0100
        /*0d42*/ 	.byte	0x09
	.zero		1


	//   ....[5]....
        /*0d44*/ 	.word	0x00000370
        /*0d48*/ 	.word	0x000000ff
        /*0d4c*/ 	.word	0x00000028
        /*0d50*/ 	.short	0x0100
        /*0d52*/ 	.byte	0x09
	.zero		1


	//   ....[6]....
        /*0d54*/ 	.word	0x00000750
        /*0d58*/ 	.word	0x000000ff
        /*0d5c*/ 	.word	0x00000040
        /*0d60*/ 	.short	0x0100
        /*0d62*/ 	.byte	0x06
	.zero		1


	//   ....[7]....
        /*0d64*/ 	.word	0x000007c0
        /*0d68*/ 	.word	0x000000ff
        /*0d6c*/ 	.word	0x00000048
        /*0d70*/ 	.short	0x0100
        /*0d72*/ 	.byte	0x06
	.zero		1


	//   ....[8]....
        /*0d74*/ 	.word	0x00001db0
        /*0d78*/ 	.word	0x000000ff
        /*0d7c*/ 	.word	0x00000000
        /*0d80*/ 	.short	0x010a
        /*0d82*/ 	.byte	0x06
	.zero		1


	//   ....[9]....
        /*0d84*/ 	.word	0x00001df0
        /*0d88*/ 	.word	0x000000ff
        /*0d8c*/ 	.word	0x00000000
        /*0d90*/ 	.short	0x010a
        /*0d92*/ 	.byte	0x06
	.zero		1


	//   ....[10]....
        /*0d94*/ 	.word	0x00002fb0
        /*0d98*/ 	.word	0x000000ff
        /*0d9c*/ 	.word	0x00000000
        /*0da0*/ 	.short	0x010a
        /*0da2*/ 	.byte	0x09
	.zero		1


	//   ....[11]....
        /*0da4*/ 	.word	0x00002ff0
        /*0da8*/ 	.word	0x000000ff
        /*0dac*/ 	.word	0x00000000
        /*0db0*/ 	.short	0x010a
        /*0db2*/ 	.byte	0x09
	.zero		1


	//   ....[12]....
        /*0db4*/ 	.word	0x00004030
        /*0db8*/ 	.word	0x000000e5
        /*0dbc*/ 	.word	0x00000000
        /*0dc0*/ 	.short	0x0101
        /*0dc2*/ 	.byte	0x3f
	.zero		1


	//   ....[13]....
        /*0dc4*/ 	.word	0x00005250
        /*0dc8*/ 	.word	0x00000018
        /*0dcc*/ 	.word	0x00000000
        /*0dd0*/ 	.short	0x0101
        /*0dd2*/ 	.byte	0x3f
	.zero		1


	//   ....[14]....
        /*0dd4*/ 	.word	0x0000f490
        /*0dd8*/ 	.word	0x0000000d
        /*0ddc*/ 	.word	0x00000018
        /*0de0*/ 	.short	0x010a
        /*0de2*/ 	.byte	0x3f
	.zero		1


	//   ....[15]....
        /*0de4*/ 	.word	0x0000f870
        /*0de8*/ 	.word	0x00000004
        /*0dec*/ 	.word	0x00000048
        /*0df0*/ 	.short	0x0101
        /*0df2*/ 	.byte	0x3f
	.zero		1


	//   ....[16]....
        /*0df4*/ 	.word	0x0000ffe0
        /*0df8*/ 	.word	0x00000005
        /*0dfc*/ 	.word	0x00000000
        /*0e00*/ 	.short	0x010a
        /*0e02*/ 	.byte	0x3f
	.zero		1


	//   ....[17]....
        /*0e04*/ 	.word	0x00010060
        /*0e08*/ 	.word	0x00000007
        /*0e0c*/ 	.word	0x00000000
        /*0e10*/ 	.short	0x010a
        /*0e12*/ 	.byte	0x3f
	.zero		1


	//   ....[18]....
        /*0e14*/ 	.word	0x000100f0
        /*0e18*/ 	.word	0x00000003
        /*0e1c*/ 	.word	0x00000000
        /*0e20*/ 	.short	0x010a
        /*0e22*/ 	.byte	0x3f
	.zero		1


	//   ....[19]....
        /*0e24*/ 	.word	0x00010160
        /*0e28*/ 	.word	0x00000003
        /*0e2c*/ 	.word	0x00000000
        /*0e30*/ 	.short	0x010a
        /*0e32*/ 	.byte	0x3f
	.zero		1


	//   ....[20]....
        /*0e34*/ 	.word	0x000101d0
        /*0e38*/ 	.word	0x00000000
        /*0e3c*/ 	.word	0x00000000
        /*0e40*/ 	.short	0x010a
        /*0e42*/ 	.byte	0x3f
	.zero		1


	//   ....[21]....
        /*0e44*/ 	.word	0x000102b0
        /*0e48*/ 	.word	0x0000000d
        /*0e4c*/ 	.word	0x00000018
        /*0e50*/ 	.short	0x010a
        /*0e52*/ 	.byte	0x3f
	.zero		1


	//   ....[22]....
        /*0e54*/ 	.word	0x00010380
        /*0e58*/ 	.word	0x00000005
        /*0e5c*/ 	.word	0x00000000
        /*0e60*/ 	.short	0x010a
        /*0e62*/ 	.byte	0x3f
	.zero		1


	//   ....[23]....
        /*0e64*/ 	.word	0x000103d0
        /*0e68*/ 	.word	0x00000007
        /*0e6c*/ 	.word	0x00000000
        /*0e70*/ 	.short	0x010a
        /*0e72*/ 	.byte	0x3f
	.zero		1


	//----- nvinfo : EIATTR_NUM_MBARRIERS
	.align		4
.L_30:
        /*0e74*/ 	.byte	0x03, 0x38
        /*0e76*/ 	.short	0x0008


	//----- nvinfo : EIATTR_EXIT_INSTR_OFFSETS
	.align		4
        /*0e78*/ 	.byte	0x04, 0x1c
        /*0e7a*/ 	.short	(.L_32 - .L_31)


	//   ....[0]....
.L_31:
        /*0e7c*/ 	.word	0x000009b0


	//   ....[1]....
        /*0e80*/ 	.word	0x00001240


	//   ....[2]....
        /*0e84*/ 	.word	0x0000eb70


	//   ....[3]....
        /*0e88*/ 	.word	0x0000f100


	//   ....[4]....
        /*0e8c*/ 	.word	0x00010140


	//----- nvinfo : EIATTR_MAX_THREADS
	.align		4
.L_32:
        /*0e90*/ 	.byte	0x04, 0x05
        /*0e92*/ 	.short	(.L_34 - .L_33)
.L_33:
        /*0e94*/ 	.word	0x00000180
        /*0e98*/ 	.word	0x00000001
        /*0e9c*/ 	.word	0x00000001


	//----- nvinfo : EIATTR_CRS_STACK_SIZE
	.align		4
.L_34:
        /*0ea0*/ 	.byte	0x04, 0x1e
        /*0ea2*/ 	.short	(.L_36 - .L_35)
.L_35:
        /*0ea4*/ 	.word	0x00000000


	//----- nvinfo : EIATTR_CBANK_PARAM_SIZE
	.align		4
.L_36:
        /*0ea8*/ 	.byte	0x03, 0x19
        /*0eaa*/ 	.short	0x0470


	//----- nvinfo : EIATTR_PARAM_CBANK
	.align		4
        /*0eac*/ 	.byte	0x04, 0x0a
        /*0eae*/ 	.short	(.L_38 - .L_37)
	.align		4
.L_37:
        /*0eb0*/ 	.word	index@(.nv.constant0._ZN7cutlass13device_kernelINS_4gemm6kernel13GemmUniversalIN4cute5tupleIJiiiiEEENS1_10collective13CollectiveMmaINS1_37MainloopSm90TmaGmmaWarpSpecializedFP8ILi3ENS5_IJNS4_1CILi2EEENSA_ILi1EEESC_EEENS1_35KernelTmaWarpSpecializedCooperativeEEENS5_IJNSA_ILi128EEENSA_ILi256EEENSA_ILi32EEEEEENS_12float_e5m2_tENS5_IJlSC_lEEESK_SL_NS4_8TiledMMAINS4_8MMA_AtomIJNS4_4SM904GMMA31MMA_64x256x32_F32E5M2E5M2_SS_TNILNSP_7ScaleInE1ELSR_1EEEEEENS4_6LayoutISD_NS5_IJSC_NSA_ILi0EEESV_EEEEENS5_IJNS4_10UnderscoreESY_SY_EEEEENS4_13SM90_TMA_LOADENS4_14ComposedLayoutINS4_7SwizzleILi1ELi4ELi3EEENS4_18smem_ptr_flag_bitsILi8EEENSU_INS5_IJNSA_ILi8EEESI_EEENS5_IJSI_SC_EEEEEEEvNS4_8identityENS4_23SM90_TMA_LOAD_MULTICASTES1B_vS1C_EENS_8epilogue10collective6detail29Sm90TmaWarpSpecializedAdapterINS1G_15DefaultEpilogueISK_SL_SL_NS1F_6thread17LinearCombinationISK_Li1EffLNS1K_9ScaleType4KindE0ELNS_15FloatRoundStyleE2ESK_EENS1_15EpilogueDefaultEEEEEvvEEEEvNT_6ParamsE)
        /*0eb4*/ 	.short	0x0210
        /*0eb6*/ 	.short	0x0470


	//----- nvinfo : EIATTR_SW_WAR
	.align		4
.L_38:
        /*0eb8*/ 	.byte	0x04, 0x36
        /*0eba*/ 	.short	(.L_40 - .L_39)
.L_39:
        /*0ebc*/ 	.word	0x00000008
.L_40:


//--------------------- .nv.callgraph             --------------------------
	.section	.nv.callgraph,"",@"SHT_CUDA_CALLGRAPH"
	.align	4
	.sectionentsize	8
	.align		4
        /*0000*/ 	.word	0x00000000
	.align		4
        /*0004*/ 	.word	0xffffffff
	.align		4
        /*0008*/ 	.word	0x00000000
	.align		4
        /*000c*/ 	.word	0xfffffffe
	.align		4
        /*0010*/ 	.word	0x00000000
	.align		4
        /*0014*/ 	.word	0xfffffffd
	.align		4
        /*0018*/ 	.word	0x00000000
	.align		4
        /*001c*/ 	.word	0xfffffffc


//--------------------- .nv.constant4             --------------------------
	.section	.nv.constant4,"a",@progbits
	.align	8
	.align		8
.nv.constant4:
        /*0000*/ 	.dword	_ZN39_INTERNAL_110da1e5_4_k_cu_dbda34dc_52524cuda3std3__45__cpo5beginE
	.align		8
        /*0008*/ 	.dword	_ZN39_INTERNAL_110da1e5_4_k_cu_dbda34dc_52524cuda3std3__45__cpo3endE
	.align		8
        /*0010*/ 	.dword	_ZN39_INTERNAL_110da1e5_4_k_cu_dbda34dc_52524cuda3std3__45__cpo6cbeginE
	.align		8
        /*0018*/ 	.dword	_ZN39_INTERNAL_110da1e5_4_k_cu_dbda34dc_52524cuda3std3__45__cpo4cendE
	.align		8
        /*0020*/ 	.dword	_ZN39_INTERNAL_110da1e5_4_k_cu_dbda34dc_52524cuda3std3__441_GLOBAL__N__110da1e5_4_k_cu_dbda34dc_52526ignoreE
	.align		8
        /*0028*/ 	.dword	_ZN39_INTERNAL_110da1e5_4_k_cu_dbda34dc_52524cuda3std3__419piecewise_constructE
	.align		8
        /*0030*/ 	.dword	_ZN39_INTERNAL_110da1e5_4_k_cu_dbda34dc_52524cuda3std3__48in_placeE
	.align		8
        /*0038*/ 	.dword	_ZN39_INTERNAL_110da1e5_4_k_cu_dbda34dc_52524cuda3std6ranges3__45__cpo4swapE
	.align		8
        /*0040*/ 	.dword	_ZN39_INTERNAL_110da1e5_4_k_cu_dbda34dc_52524cuda3std6ranges3__45__cpo9iter_moveE
	.align		8
        /*0048*/ 	.dword	_ZN39_INTERNAL_110da1e5_4_k_cu_dbda34dc_52524cute7productE
	.align		8
        /*0050*/ 	.dword	_ZN39_INTERNAL_110da1e5_4_k_cu_dbda34dc_52524cute1_E


//--------------------- .text._ZN7cutlass13device_kernelINS_4gemm6kernel13GemmUniversalIN4cute5tupleIJiiiiEEENS1_10collective13CollectiveMmaINS1_37MainloopSm90TmaGmmaWarpSpecializedFP8ILi3ENS5_IJNS4_1CILi2EEENSA_ILi1EEESC_EEENS1_35KernelTmaWarpSpecializedCooperativeEEENS5_IJNSA_ILi128EEENSA_ILi256EEENSA_ILi32EEEEEENS_12float_e5m2_tENS5_IJlSC_lEEESK_SL_NS4_8TiledMMAINS4_8MMA_AtomIJNS4_4SM904GMMA31MMA_64x256x32_F32E5M2E5M2_SS_TNILNSP_7ScaleInE1ELSR_1EEEEEENS4_6LayoutISD_NS5_IJSC_NSA_ILi0EEESV_EEEEENS5_IJNS4_10UnderscoreESY_SY_EEEEENS4_13SM90_TMA_LOADENS4_14ComposedLayoutINS4_7SwizzleILi1ELi4ELi3EEENS4_18smem_ptr_flag_bitsILi8EEENSU_INS5_IJNSA_ILi8EEESI_EEENS5_IJSI_SC_EEEEEEEvNS4_8identityENS4_23SM90_TMA_LOAD_MULTICASTES1B_vS1C_EENS_8epilogue10collective6detail29Sm90TmaWarpSpecializedAdapterINS1G_15DefaultEpilogueISK_SL_SL_NS1F_6thread17LinearCombinationISK_Li1EffLNS1K_9ScaleType4KindE0ELNS_15FloatRoundStyleE2ESK_EENS1_15EpilogueDefaultEEEEEvvEEEEvNT_6ParamsE --------------------------
	.section	.text._ZN7cutlass13device_kernelINS_4gemm6kernel13GemmUniversalIN4cute5tupleIJiiiiEEENS1_10collective13CollectiveMmaINS1_37MainloopSm90TmaGmmaWarpSpecializedFP8ILi3ENS5_IJNS4_1CILi2EEENSA_ILi1EEESC_EEENS1_35KernelTmaWarpSpecializedCooperativeEEENS5_IJNSA_ILi128EEENSA_ILi256EEENSA_ILi32EEEEEENS_12float_e5m2_tENS5_IJlSC_lEEESK_SL_NS4_8TiledMMAINS4_8MMA_AtomIJNS4_4SM904GMMA31MMA_64x256x32_F32E5M2E5M2_SS_TNILNSP_7ScaleInE1ELSR_1EEEEEENS4_6LayoutISD_NS5_IJSC_NSA_ILi0EEESV_EEEEENS5_IJNS4_10UnderscoreESY_SY_EEEEENS4_13SM90_TMA_LOADENS4_14ComposedLayoutINS4_7SwizzleILi1ELi4ELi3EEENS4_18smem_ptr_flag_bitsILi8EEENSU_INS5_IJNSA_ILi8EEESI_EEENS5_IJSI_SC_EEEEEEEvNS4_8identityENS4_23SM90_TMA_LOAD_MULTICASTES1B_vS1C_EENS_8epilogue10collective6detail29Sm90TmaWarpSpecializedAdapterINS1G_15DefaultEpilogueISK_SL_SL_NS1F_6thread17LinearCombinationISK_Li1EffLNS1K_9ScaleType4KindE0ELNS_15FloatRoundStyleE2ESK_EENS1_15EpilogueDefaultEEEEEvvEEEEvNT_6ParamsE,"ax",@progbits
	.align	128
.text._ZN7cutlass13device_kernelINS_4gemm6kernel13GemmUniversalIN4cute5tupleIJiiiiEEENS1_10collective13CollectiveMmaINS1_37MainloopSm90TmaGmmaWarpSpecializedFP8ILi3ENS5_IJNS4_1CILi2EEENSA_ILi1EEESC_EEENS1_35KernelTmaWarpSpecializedCooperativeEEENS5_IJNSA_ILi128EEENSA_ILi256EEENSA_ILi32EEEEEENS_12float_e5m2_tENS5_IJlSC_lEEESK_SL_NS4_8TiledMMAINS4_8MMA_AtomIJNS4_4SM904GMMA31MMA_64x256x32_F32E5M2E5M2_SS_TNILNSP_7ScaleInE1ELSR_1EEEEEENS4_6LayoutISD_NS5_IJSC_NSA_ILi0EEESV_EEEEENS5_IJNS4_10UnderscoreESY_SY_EEEEENS4_13SM90_TMA_LOADENS4_14ComposedLayoutINS4_7SwizzleILi1ELi4ELi3EEENS4_18smem_ptr_flag_bitsILi8EEENSU_INS5_IJNSA_ILi8EEESI_EEENS5_IJSI_SC_EEEEEEEvNS4_8identityENS4_23SM90_TMA_LOAD_MULTICASTES1B_vS1C_EENS_8epilogue10collective6detail29Sm90TmaWarpSpecializedAdapterINS1G_15DefaultEpilogueISK_SL_SL_NS1F_6thread17LinearCombinationISK_Li1EffLNS1K_9ScaleType4KindE0ELNS_15FloatRoundStyleE2ESK_EENS1_15EpilogueDefaultEEEEEvvEEEEvNT_6ParamsE:
        .type           _ZN7cutlass13device_kernelINS_4gemm6kernel13GemmUniversalIN4cute5tupleIJiiiiEEENS1_10collective13CollectiveMmaINS1_37MainloopSm90TmaGmmaWarpSpecializedFP8ILi3ENS5_IJNS4_1CILi2EEENSA_ILi1EEESC_EEENS1_35KernelTmaWarpSpecializedCooperativeEEENS5_IJNSA_ILi128EEENSA_ILi256EEENSA_ILi32EEEEEENS_12float_e5m2_tENS5_IJlSC_lEEESK_SL_NS4_8TiledMMAINS4_8MMA_AtomIJNS4_4SM904GMMA31MMA_64x256x32_F32E5M2E5M2_SS_TNILNSP_7ScaleInE1ELSR_1EEEEEENS4_6LayoutISD_NS5_IJSC_NSA_ILi0EEESV_EEEEENS5_IJNS4_10UnderscoreESY_SY_EEEEENS4_13SM90_TMA_LOADENS4_14ComposedLayoutINS4_7SwizzleILi1ELi4ELi3EEENS4_18smem_ptr_flag_bitsILi8EEENSU_INS5_IJNSA_ILi8EEESI_EEENS5_IJSI_SC_EEEEEEEvNS4_8identityENS4_23SM90_TMA_LOAD_MULTICASTES1B_vS1C_EENS_8epilogue10collective6detail29Sm90TmaWarpSpecializedAdapterINS1G_15DefaultEpilogueISK_SL_SL_NS1F_6thread17LinearCombinationISK_Li1EffLNS1K_9ScaleType4KindE0ELNS_15FloatRoundStyleE2ESK_EENS1_15EpilogueDefaultEEEEEvvEEEEvNT_6ParamsE,@function
        .size           _ZN7cutlass13device_kernelINS_4gemm6kernel13GemmUniversalIN4cute5tupleIJiiiiEEENS1_10collective13CollectiveMmaINS1_37MainloopSm90TmaGmmaWarpSpecializedFP8ILi3ENS5_IJNS4_1CILi2EEENSA_ILi1EEESC_EEENS1_35KernelTmaWarpSpecializedCooperativeEEENS5_IJNSA_ILi128EEENSA_ILi256EEENSA_ILi32EEEEEENS_12float_e5m2_tENS5_IJlSC_lEEESK_SL_NS4_8TiledMMAINS4_8MMA_AtomIJNS4_4SM904GMMA31MMA_64x256x32_F32E5M2E5M2_SS_TNILNSP_7ScaleInE1ELSR_1EEEEEENS4_6LayoutISD_NS5_IJSC_NSA_ILi0EEESV_EEEEENS5_IJNS4_10UnderscoreESY_SY_EEEEENS4_13SM90_TMA_LOADENS4_14ComposedLayoutINS4_7SwizzleILi1ELi4ELi3EEENS4_18smem_ptr_flag_bitsILi8EEENSU_INS5_IJNSA_ILi8EEESI_EEENS5_IJSI_SC_EEEEEEEvNS4_8identityENS4_23SM90_TMA_LOAD_MULTICASTES1B_vS1C_EENS_8epilogue10collective6detail29Sm90TmaWarpSpecializedAdapterINS1G_15DefaultEpilogueISK_SL_SL_NS1F_6thread17LinearCombinationISK_Li1EffLNS1K_9ScaleType4KindE0ELNS_15FloatRoundStyleE2ESK_EENS1_15EpilogueDefaultEEEEEvvEEEEvNT_6ParamsE,(.L_x_332 - _ZN7cutlass13device_kernelINS_4gemm6kernel13GemmUniversalIN4cute5tupleIJiiiiEEENS1_10collective13CollectiveMmaINS1_37MainloopSm90TmaGmmaWarpSpecializedFP8ILi3ENS5_IJNS4_1CILi2EEENSA_ILi1EEESC_EEENS1_35KernelTmaWarpSpecializedCooperativeEEENS5_IJNSA_ILi128EEENSA_ILi256EEENSA_ILi32EEEEEENS_12float_e5m2_tENS5_IJlSC_lEEESK_SL_NS4_8TiledMMAINS4_8MMA_AtomIJNS4_4SM904GMMA31MMA_64x256x32_F32E5M2E5M2_SS_TNILNSP_7ScaleInE1ELSR_1EEEEEENS4_6LayoutISD_NS5_IJSC_NSA_ILi0EEESV_EEEEENS5_IJNS4_10UnderscoreESY_SY_EEEEENS4_13SM90_TMA_LOADENS4_14ComposedLayoutINS4_7SwizzleILi1ELi4ELi3EEENS4_18smem_ptr_flag_bitsILi8EEENSU_INS5_IJNSA_ILi8EEESI_EEENS5_IJSI_SC_EEEEEEEvNS4_8identityENS4_23SM90_TMA_LOAD_MULTICASTES1B_vS1C_EENS_8epilogue10collective6detail29Sm90TmaWarpSpecializedAdapterINS1G_15DefaultEpilogueISK_SL_SL_NS1F_6thread17LinearCombinationISK_Li1EffLNS1K_9ScaleType4KindE0ELNS_15FloatRoundStyleE2ESK_EENS1_15EpilogueDefaultEEEEEvvEEEEvNT_6ParamsE)
        .other          _ZN7cutlass13device_kernelINS_4gemm6kernel13GemmUniversalIN4cute5tupleIJiiiiEEENS1_10collective13CollectiveMmaINS1_37MainloopSm90TmaGmmaWarpSpecializedFP8ILi3ENS5_IJNS4_1CILi2EEENSA_ILi1EEESC_EEENS1_35KernelTmaWarpSpecializedCooperativeEEENS5_IJNSA_ILi128EEENSA_ILi256EEENSA_ILi32EEEEEENS_12float_e5m2_tENS5_IJlSC_lEEESK_SL_NS4_8TiledMMAINS4_8MMA_AtomIJNS4_4SM904GMMA31MMA_64x256x32_F32E5M2E5M2_SS_TNILNSP_7ScaleInE1ELSR_1EEEEEENS4_6LayoutISD_NS5_IJSC_NSA_ILi0EEESV_EEEEENS5_IJNS4_10UnderscoreESY_SY_EEEEENS4_13SM90_TMA_LOADENS4_14ComposedLayoutINS4_7SwizzleILi1ELi4ELi3EEENS4_18smem_ptr_flag_bitsILi8EEENSU_INS5_IJNSA_ILi8EEESI_EEENS5_IJSI_SC_EEEEEEEvNS4_8identityENS4_23SM90_TMA_LOAD_MULTICASTES1B_vS1C_EENS_8epilogue10collective6detail29Sm90TmaWarpSpecializedAdapterINS1G_15DefaultEpilogueISK_SL_SL_NS1F_6thread17LinearCombinationISK_Li1EffLNS1K_9ScaleType4KindE0ELNS_15FloatRoundStyleE2ESK_EENS1_15EpilogueDefaultEEEEEvvEEEEvNT_6ParamsE,@"STO_CUDA_ENTRY STV_DEFAULT"
_ZN7cutlass13device_kernelINS_4gemm6kernel13GemmUniversalIN4cute5tupleIJiiiiEEENS1_10collective13CollectiveMmaINS1_37MainloopSm90TmaGmmaWarpSpecializedFP8ILi3ENS5_IJNS4_1CILi2EEENSA_ILi1EEESC_EEENS1_35KernelTmaWarpSpecializedCooperativeEEENS5_IJNSA_ILi128EEENSA_ILi256EEENSA_ILi32EEEEEENS_12float_e5m2_tENS5_IJlSC_lEEESK_SL_NS4_8TiledMMAINS4_8MMA_AtomIJNS4_4SM904GMMA31MMA_64x256x32_F32E5M2E5M2_SS_TNILNSP_7ScaleInE1ELSR_1EEEEEENS4_6LayoutISD_NS5_IJSC_NSA_ILi0EEESV_EEEEENS5_IJNS4_10UnderscoreESY_SY_EEEEENS4_13SM90_TMA_LOADENS4_14ComposedLayoutINS4_7SwizzleILi1ELi4ELi3EEENS4_18smem_ptr_flag_bitsILi8EEENSU_INS5_IJNSA_ILi8EEESI_EEENS5_IJSI_SC_EEEEEEEvNS4_8identityENS4_23SM90_TMA_LOAD_MULTICASTES1B_vS1C_EENS_8epilogue10collective6detail29Sm90TmaWarpSpecializedAdapterINS1G_15DefaultEpilogueISK_SL_SL_NS1F_6thread17LinearCombinationISK_Li1EffLNS1K_9ScaleType4KindE0ELNS_15FloatRoundStyleE2ESK_EENS1_15EpilogueDefaultEEEEEvvEEEEvNT_6ParamsE:
[----:B------:R-:W0:Y:S02]  /*0000*/  LDC R1, c[0x0][0x28] ;  /* 0x00000a00ff017b82 */ /* 0x000e240000000800 */
[----:B0-----:R-:W-:Y:S01]  /*0010*/  VIADD R1, R1, 0xfffffef8 ;  /* 0xfffffef801017836 */ /* 0x001fe20000000000 */
[----:B------:R-:W0:Y:S01]  /*0020*/  S2R R4, SR_TID.X ;  /* 0x0000000000047919 */ /* 0x000e220000002100 */
[----:B------:R-:W-:Y:S01]  /*0030*/  ELECT P0, URZ, PT ;  /* 0x00000000003f782f */ /* 0x000fe20003800000 */
[----:B------:R-:W-:Y:S01]  /*0040*/  BSSY B0, `(.L_x_0) ;  /* 0x0000015000007945 */ /* 0x000fe20003800000 */
[--C-:B0-----:R-:W-:Y:S02]  /*0050*/  SHF.R.U32.HI R0, RZ, 0x5, R4.reuse ;  /* 0x00000005ff007819 */ /* 0x101fe40000011604 */
[----:B------:R-:W-:-:S03]  /*0060*/  SHF.R.U32.HI R2, RZ, 0x7, R4 ;  /* 0x00000007ff027819 */ /* 0x000fc60000011604 */
[----:B------:R-:W0:Y:S04]  /*0070*/  SHFL.IDX PT, R3, R0, RZ, 0x1f ;  /* 0x00001fff00037589 */ /* 0x000e2800000e0000 */
[----:B------:R-:W1:Y:S01]  /*0080*/  SHFL.IDX PT, R2, R2, RZ, 0x1f ;  /* 0x00001fff02027589 */ /* 0x000e6200000e0000 */
[----:B0-----:R-:W-:Y:S02]  /*0090*/  R2UR UR4, R3 ;  /* 0x00000000030472ca */ /* 0x001fe400000e0000 */
[----:B-1----:R-:W-:-:S11]  /*00a0*/  R2UR UR6, R2 ;  /* 0x00000000020672ca */ /* 0x002fd600000e0000 */
[----:B------:R-:W-:Y:S02]  /*00b0*/  USHF.R.S32.HI UR5, URZ, 0x1f, UR4 ;  /* 0x0000001f3f057899 */ /* 0x000fe40008011404 */
[----:B------:R-:W-:Y:S02]  /*00c0*/  ISETP.NE.OR P0, PT, RZ, UR4, !P0 ;  /* 0x00000004ff007c0c */ /* 0x000fe4000c705670 */
[----:B------:R-:W-:-:S04]  /*00d0*/  ULEA.HI UR5, UR5, UR4, URZ, 0x2 ;  /* 0x0000000405057291 */ /* 0x000fc8000f8f103f */
[----:B------:R-:W-:-:S04]  /*00e0*/  ULOP3.LUT UR5, UR5, 0xfffffffc, URZ, 0xc0, !UPT ;  /* 0xfffffffc05057892 */ /* 0x000fc8000f8ec03f */
[----:B------:R-:W-:-:S03]  /*00f0*/  UIADD3 UR8, UR4, -UR5, URZ ;  /* 0x8000000504087290 */ /* 0x000fc6000fffe03f */
[----:B------:R-:W-:Y:S09]  /*0100*/  @P0 BRA `(.L_x_1) ;  /* 0x0000000000200947 */ /* 0x000ff20003800000 */
[----:B------:R-:W-:Y:S02]  /*0110*/  ULDC.64 UR4, c[0x0][0x198] ;  /* 0x0000660000047ab9 */ /* 0x000fe40000000a00 */
[----:B------:R-:W-:Y:S02]  /*0120*/  UIADD3 UR10, UP0, UR4, 0xf0, URZ ;  /* 0x000000f0040a7890 */ /* 0x000fe4000ff1e03f */
[----:B------:R-:W-:Y:S02]  /*0130*/  UIADD3 UR4, UP1, UR4, 0x1f0, URZ ;  /* 0x000001f004047890 */ /* 0x000fe4000ff3e03f */
[----:B------:R-:W-:Y:S02]  /*0140*/  UIADD3.X UR11, URZ, UR5, URZ, UP0, !UPT ;  /* 0x000000053f0b7290 */ /* 0x000fe400087fe43f */
[----:B------:R-:W-:-:S07]  /*0150*/  UIADD3.X UR5, URZ, UR5, URZ, UP1, !UPT ;  /* 0x000000053f057290 */ /* 0x000fce0008ffe43f */
[----:B------:R0:W-:Y:S02]  /*0160*/  UTMACCTL.PF [UR10] ;  /* 0x000000000a0079b9 */ /* 0x0001e40008040000 */
[----:B------:R0:W-:Y:S02]  /*0170*/  UTMACCTL.PF [UR4] ;  /* 0x00000000040079b9 */ /* 0x0001e40008040000 */
[----:B0-----:R-:W-:Y:S01]  /*0180*/  NOP ;  /* 0x0000000000007918 */ /* 0x001fe20000000000 */
.L_x_1:
[----:B------:R-:W-:Y:S05]  /*0190*/  BSYNC B0 ;  /* 0x0000000000007941 */ /* 0x000fea0003800000 */
.L_x_0:
[----:B------:R-:W0:Y:S01]  /*01a0*/  SHFL.IDX PT, R3, R0, RZ, 0x1f ;  /* 0x00001fff00037589 */ /* 0x000e2200000e0000 */
[----:B------:R-:W-:Y:S01]  /*01b0*/  UISETP.NE.AND UP0, UPT, UR8, 0x3, UPT ;  /* 0x000000030800788c */ /* 0x000fe2000bf05270 */
[----:B------:R-:W-:Y:S01]  /*01c0*/  ISETP.NE.AND P1, PT, RZ, UR6, PT ;  /* 0x00000006ff007c0c */ /* 0x000fe2000bf25270 */
[----:B------:R-:W-:Y:S02]  /*01d0*/  UIADD3 UR10, UR6, -0x1, URZ ;  /* 0xffffffff060a7890 */ /* 0x000fe4000fffe03f */
[----:B------:R-:W-:Y:S02]  /*01e0*/  UISETP.EQ.OR UP0, UPT, UR8, URZ, !UP0 ;  /* 0x0000003f0800728c */ /* 0x000fe4000c702670 */
[----:B------:R-:W-:Y:S02]  /*01f0*/  UISETP.GE.U32.AND UP1, UPT, UR10, 0x2, UPT ;  /* 0x000000020a00788c */ /* 0x000fe4000bf26070 */
[----:B------:R-:W-:-:S04]  /*0200*/  UISETP.EQ.AND UP0, UPT, UR6, URZ, UP0 ;  /* 0x0000003f0600728c */ /* 0x000fc80008702270 */
[----:B------:R-:W-:-:S04]  /*0210*/  USEL UR13, URZ, 0x1, !UP0 ;  /* 0x000000013f0d7887 */ /* 0x000fc8000c000000 */
[----:B------:R-:W-:Y:S01]  /*0220*/  USEL UR13, UR13, 0x2, UP1 ;  /* 0x000000020d0d7887 */ /* 0x000fe20008800000 */
[----:B0-----:R-:W-:-:S13]  /*0230*/  ISETP.NE.AND P0, PT, R3, RZ, PT ;  /* 0x000000ff0300720c */ /* 0x001fda0003f05270 */
[----:B------:R-:W-:Y:S05]  /*0240*/  @P0 BRA `(.L_x_2) ;  /* 0x0000000000500947 */ /* 0x000fea0003800000 */
[----:B------:R-:W0:Y:S01]  /*0250*/  S2UR UR9, SR_CgaCtaId ;  /* 0x00000000000979c3 */ /* 0x000e220000008800 */
[----:B------:R-:W-:Y:S01]  /*0260*/  UMOV UR4, 0x400 ;  /* 0x0000040000047882 */ /* 0x000fe20000000000 */
[----:B------:R-:W-:Y:S01]  /*0270*/  UMOV UR5, 0x1 ;  /* 0x0000000100057882 */ /* 0x000fe20000000000 */
[----:B------:R-:W-:Y:S01]  /*0280*/  UMOV UR6, 0x4 ;  /* 0x0000000400067882 */ /* 0x000fe20000000000 */
[----:B------:R-:W-:Y:S01]  /*0290*/  ELECT P0, URZ, PT ;  /* 0x00000000003f782f */ /* 0x000fe20003800000 */
[----:B------:R-:W-:-:S04]  /*02a0*/  UIADD3 UR6, -UR6, 0x100000, URZ ;  /* 0x0010000006067890 */ /* 0x000fc8000fffe13f */
[----:B------:R-:W-:Y:S02]  /*02b0*/  USHF.L.U32 UR7, UR6, 0xb, URZ ;  /* 0x0000000b06077899 */ /* 0x000fe4000800063f */
[----:B------:R-:W-:Y:S02]  /*02c0*/  USHF.L.U32 UR6, UR6, 0x1, URZ ;  /* 0x0000000106067899 */ /* 0x000fe4000800063f */
[----:B0-----:R-:W-:Y:S02]  /*02d0*/  ULEA UR9, UR9, UR4, 0x18 ;  /* 0x0000000409097291 */ /* 0x001fe4000f8ec03f */
[----:B------:R-:W-:-:S04]  /*02e0*/  UIADD3 UR4, -UR5, 0x100000, URZ ;  /* 0x0010000005047890 */ /* 0x000fc8000fffe13f */
[----:B------:R-:W-:Y:S02]  /*02f0*/  USHF.L.U32 UR5, UR4, 0xb, URZ ;  /* 0x0000000b04057899 */ /* 0x000fe4000800063f */
[----:B------:R-:W-:Y:S01]  /*0300*/  USHF.L.U32 UR4, UR4, 0x1, URZ ;  /* 0x0000000104047899 */ /* 0x000fe2000800063f */
[----:B------:R-:W0:Y:S11]  /*0310*/  FENCE.VIEW.ASYNC.S ;  /* 0x00000000000073c6 */ /* 0x000e360000000000 */
[----:B0-----:R0:W1:Y:S01]  /*0320*/  SYNCS.EXCH.64 URZ, [UR9], UR4 ;  /* 0x00000004093f75b2 */ /* 0x0010620008000100 */
[----:B------:R0:W2:Y:S01]  /*0330*/  SYNCS.EXCH.64 URZ, [UR9+0x18], UR6 ;  /* 0x00001806093f75b2 */ /* 0x0000a20008000100 */
[----:B------:R0:W3:Y:S01]  /*0340*/  SYNCS.EXCH.64 URZ, [UR9+0x8], UR4 ;  /* 0x00000804093f75b2 */ /* 0x0000e20008000100 */
[----:B------:R0:W4:Y:S01]  /*0350*/  SYNCS.EXCH.64 URZ, [UR9+0x20], UR6 ;  /* 0x00002006093f75b2 */ /* 0x0001220008000100 */
[----:B------:R0:W0:Y:S01]  /*0360*/  SYNCS.EXCH.64 URZ, [UR9+0x10], UR4 ;  /* 0x00001004093f75b2 */ /* 0x0000220008000100 */
[----:B------:R0:W0:Y:S01]  /*0370*/  SYNCS.EXCH.64 URZ, [UR9+0x28], UR6 ;  /* 0x00002806093f75b2 */ /* 0x0000220008000100 */
[----:B------:R-:W-:Y:S01]  /*0380*/  NOP ;  /* 0x0000000000007918 */ /* 0x000fe20000000000 */
.L_x_2:
[----:B------:R-:W-:Y:S01]  /*0390*/  SHF.R.S32.HI R2, RZ, 0x1f, R4 ;  /* 0x0000001fff027819 */ /* 0x000fe20000011404 */
[----:B------:R-:W5:Y:S01]  /*03a0*/  SHFL.IDX PT, R0, R0, RZ, 0x1f ;  /* 0x00001fff00007589 */ /* 0x000f6200000e0000 */
[----:B0-----:R-:W0:Y:S01]  /*03b0*/  S2UR UR9, SR_CTAID.X ;  /* 0x00000000000979c3 */ /* 0x001e220000002500 */
[----:B------:R-:W-:Y:S02]  /*03c0*/  ELECT P0, URZ, PT ;  /* 0x00000000003f782f */ /* 0x000fe40003800000 */
[----:B------:R-:W-:Y:S01]  /*03d0*/  LEA.HI R2, R2, R4, RZ, 0x7 ;  /* 0x0000000402027211 */ /* 0x000fe200078f38ff */
[----:B------:R-:W-:Y:S01]  /*03e0*/  ULDC UR4, c[0x0][0x150] ;  /* 0x0000540000047ab9 */ /* 0x000fe20000000800 */
[----:B------:R-:W-:Y:S01]  /*03f0*/  SHF.R.S32.HI R6, RZ, 0x1f, R3 ;  /* 0x0000001fff067819 */ /* 0x000fe20000011403 */
[----:B------:R-:W-:Y:S01]  /*0400*/  NOP ;  /* 0x0000000000007918 */ /* 0x000fe20000000000 */
[----:B------:R-:W-:Y:S01]  /*0410*/  LOP3.LUT R2, R2, 0xffffff80, RZ, 0xc0, !PT ;  /* 0xffffff8002027812 */ /* 0x000fe200078ec0ff */
[----:B------:R-:W-:Y:S01]  /*0420*/  NOP ;  /* 0x0000000000007918 */ /* 0x000fe20000000000 */
[----:B------:R-:W-:Y:S01]  /*0430*/  LEA.HI R6, R6, R3, RZ, 0x2 ;  /* 0x0000000306067211 */ /* 0x000fe200078f10ff */
[----:B------:R-:W1:Y:S02]  /*0440*/  LDC R8, c[0x0][0x144] ;  /* 0x00005100ff087b82 */ /* 0x000e640000000800 */
[----:B------:R-:W-:Y:S01]  /*0450*/  IMAD.IADD R4, R4, 0x1, -R2 ;  /* 0x0000000104047824 */ /* 0x000fe200078e0a02 */
[----:B------:R-:W-:Y:S01]  /*0460*/  LOP3.LUT R6, R6, 0x3ffffffc, RZ, 0xc0, !PT ;  /* 0x3ffffffc06067812 */ /* 0x000fe200078ec0ff */
[----:B------:R-:W2:Y:S03]  /*0470*/  S2R R2, SR_CTAID.Y ;  /* 0x0000000000027919 */ /* 0x000ea60000002600 */
[----:B------:R-:W-:Y:S01]  /*0480*/  SHF.R.S32.HI R5, RZ, 0x1f, R4 ;  /* 0x0000001fff057819 */ /* 0x000fe20000011404 */
[----:B------:R-:W-:Y:S01]  /*0490*/  IMAD.IADD R6, R3, 0x1, -R6 ;  /* 0x0000000103067824 */ /* 0x000fe200078e0a06 */
[----:B------:R-:W3:Y:S02]  /*04a0*/  LDC R11, c[0x0][0x148] ;  /* 0x00005200ff0b7b82 */ /* 0x000ee40000000800 */
[----:B------:R-:W-:-:S02]  /*04b0*/  LEA.HI R5, R5, R4, RZ, 0x3 ;  /* 0x0000000405057211 */ /* 0x000fc400078f18ff */
[----:B-----5:R-:W-:Y:S02]  /*04c0*/  ISETP.NE.OR P0, PT, R0, RZ, !P0 ;  /* 0x000000ff0000720c */ /* 0x020fe40004705670 */
[--C-:B------:R-:W-:Y:S02]  /*04d0*/  SHF.R.S32.HI R0, RZ, 0x3, R5.reuse ;  /* 0x00000003ff007819 */ /* 0x100fe40000011405 */
[----:B------:R-:W-:Y:S02]  /*04e0*/  SHF.R.S32.HI R5, RZ, 0x1f, R5 ;  /* 0x0000001fff057819 */ /* 0x000fe40000011405 */
[----:B0-----:R-:W-:Y:S02]  /*04f0*/  I2FP.F32.U32 R7, UR9 ;  /* 0x0000000900077c45 */ /* 0x001fe40008201000 */
[----:B------:R-:W-:-:S03]  /*0500*/  LEA.HI R5, R5, R0, RZ, 0x2 ;  /* 0x0000000005057211 */ /* 0x000fc600078f10ff */
[----:B------:R-:W-:Y:S01]  /*0510*/  FMUL R7, R7, UR4 ;  /* 0x0000000407077c20 */ /* 0x000fe20008400000 */
[----:B------:R-:W-:Y:S01]  /*0520*/  LOP3.LUT R5, R5, 0xfffffffc, RZ, 0xc0, !PT ;  /* 0xfffffffc05057812 */ /* 0x000fe200078ec0ff */
[----:B------:R-:W-:Y:S01]  /*0530*/  VOTEU.ALL UP0, P0 ;  /* 0x00000000003f7886 */ /* 0x000fe20000000000 */
[----:B------:R-:W-:Y:S01]  /*0540*/  ULDC UR4, c[0x0][0x154] ;  /* 0x0000550000047ab9 */ /* 0x000fe20000000800 */
[----:B------:R-:W-:Y:S02]  /*0550*/  VOTEU.ALL UP1, P0 ;  /* 0x00000000003f7886 */ /* 0x000fe40000020000 */
[----:B------:R-:W0:Y:S01]  /*0560*/  F2I.U32.TRUNC.NTZ R7, R7 ;  /* 0x0000000700077305 */ /* 0x000e22000020f000 */
[----:B------:R-:W-:Y:S01]  /*0570*/  IMAD.IADD R5, R0, 0x1, -R5 ;  /* 0x0000000100057824 */ /* 0x000fe200078e0a05 */
[----:B------:R-:W5:Y:S01]  /*0580*/  @!UP0 S2UR UR7, SR_CgaCtaId ;  /* 0x00000000000789c3 */ /* 0x000f620000008800 */
[----:B------:R-:W-:Y:S02]  /*0590*/  @!UP0 UMOV UR6, 0x400 ;  /* 0x0000040000068882 */ /* 0x000fe40000000000 */
[----:B------:R-:W-:Y:S01]  /*05a0*/  IMAD R5, R6, 0x4, R5 ;  /* 0x0000000406057824 */ /* 0x000fe200078e0205 */
[----:B--2---:R-:W-:-:S04]  /*05b0*/  I2FP.F32.U32 R9, R2 ;  /* 0x0000000200097245 */ /* 0x004fc80000201000 */
[----:B------:R-:W-:Y:S01]  /*05c0*/  LEA.HI R0, R5, R5, RZ, 0x1 ;  /* 0x0000000505007211 */ /* 0x000fe200078f08ff */
[----:B------:R-:W-:Y:S01]  /*05d0*/  FMUL R9, R9, UR4 ;  /* 0x0000000409097c20 */ /* 0x000fe20008400000 */
[----:B------:R-:W-:Y:S02]  /*05e0*/  UMOV UR4, 0x20 ;  /* 0x0000002000047882 */ /* 0x000fe40000000000 */
[----:B------:R-:W-:Y:S01]  /*05f0*/  LOP3.LUT R6, R0, 0xfffffffe, RZ, 0xc0, !PT ;  /* 0xfffffffe00067812 */ /* 0x000fe200078ec0ff */
[----:B0-----:R-:W-:Y:S01]  /*0600*/  IMAD.MOV R13, RZ, RZ, -R7 ;  /* 0x000000ffff0d7224 */ /* 0x001fe200078e0a07 */
[----:B------:R-:W-:-:S04]  /*0610*/  @!UP0 UIADD3 UR4, -UR4, 0x100000, URZ ;  /* 0x0010000004048890 */ /* 0x000fc8000fffe13f */
[----:B------:R-:W-:Y:S02]  /*0620*/  @!UP0 USHF.L.U32 UR5, UR4, 0xb, URZ ;  /* 0x0000000b04058899 */ /* 0x000fe4000800063f */
[----:B------:R-:W-:Y:S01]  /*0630*/  @!UP0 USHF.L.U32 UR4, UR4, 0x1, URZ ;  /* 0x0000000104048899 */ /* 0x000fe2000800063f */
[----:B------:R-:W0:Y:S01]  /*0640*/  F2I.U32.TRUNC.NTZ R9, R9 ;  /* 0x0000000900097305 */ /* 0x000e22000020f000 */
[----:B-1----:R-:W-:Y:S02]  /*0650*/  IMAD R0, R8, R13, UR9 ;  /* 0x0000000908007e24 */ /* 0x002fe4000f8e020d */
[C---:B------:R-:W-:Y:S02]  /*0660*/  IMAD.IADD R7, R5.reuse, 0x1, -R6 ;  /* 0x0000000105077824 */ /* 0x040fe400078e0a06 */
[----:B------:R-:W-:-:S03]  /*0670*/  IMAD.SHL.U32 R6, R5, 0x4, RZ ;  /* 0x0000000405067824 */ /* 0x000fc600078e00ff */
[----:B------:R-:W-:Y:S01]  /*0680*/  ISETP.NE.AND P2, PT, R7, R0, PT ;  /* 0x000000000700720c */ /* 0x000fe20003f45270 */
[----:B-----5:R-:W-:Y:S01]  /*0690*/  @!UP0 ULEA UR6, UR7, UR6, 0x18 ;  /* 0x0000000607068291 */ /* 0x020fe2000f8ec03f */
[----:B------:R-:W-:Y:S01]  /*06a0*/  LOP3.LUT R10, R5, 0xc, R6, 0x78, !PT ;  /* 0x0000000c050a7812 */ /* 0x000fe200078e7806 */
[----:B------:R-:W1:Y:S01]  /*06b0*/  LDC R7, c[0x0][0x140] ;  /* 0x00005000ff077b82 */ /* 0x000e620000000800 */
[----:B------:R-:W-:Y:S01]  /*06c0*/  VOTEU.ALL UP0, P0 ;  /* 0x00000000003f7886 */ /* 0x000fe20000000000 */
[----:B------:R-:W-:Y:S01]  /*06d0*/  LOP3.LUT P0, RZ, R4, 0x7, RZ, 0xc0, !PT ;  /* 0x0000000704ff7812 */ /* 0x000fe2000780c0ff */
[----:B0-----:R-:W-:Y:S01]  /*06e0*/  IMAD.MOV R12, RZ, RZ, -R9 ;  /* 0x000000ffff0c7224 */ /* 0x001fe200078e0a09 */
[----:B------:R0:W-:Y:S01]  /*06f0*/  STL [R1+0x7c], R10 ;  /* 0x00007c0a01007387 */ /* 0x0001e20000100800 */
[----:B------:R-:W-:Y:S01]  /*0700*/  IMAD.MOV.U32 R4, RZ, RZ, 0x1 ;  /* 0x00000001ff047424 */ /* 0x000fe200078e00ff */
[----:B------:R-:W-:Y:S01]  /*0710*/  ISETP.LT.U32.AND P0, PT, R10, 0x2, !P0 ;  /* 0x000000020a00780c */ /* 0x000fe20004701070 */
[----:B---3--:R-:W-:-:S03]  /*0720*/  IMAD R6, R11, R12, R2 ;  /* 0x0000000c0b067224 */ /* 0x008fc600078e0202 */
[----:B------:R-:W-:Y:S01]  /*0730*/  @P2 LEA.HI R5, R10, R10, RZ, 0x1 ;  /* 0x0000000a0a052211 */ /* 0x000fe200078f08ff */
[----:B------:R-:W2:Y:S02]  /*0740*/  FENCE.VIEW.ASYNC.S ;  /* 0x00000000000073c6 */ /* 0x000ea40000000000 */
[----:B--2---:R0:W2:Y:S01]  /*0750*/  @!UP0 SYNCS.EXCH.64 URZ, [UR6+0x40], UR4 ;  /* 0x00004004063f85b2 */ /* 0x0040a20008000100 */
[----:B------:R-:W-:-:S04]  /*0760*/  @P2 SHF.R.S32.HI R5, RZ, 0x1, R5 ;  /* 0x00000001ff052819 */ /* 0x000fc80000011405 */
[----:B------:R-:W-:Y:S02]  /*0770*/  @P2 ISETP.NE.AND P3, PT, R5, R6, PT ;  /* 0x000000060500220c */ /* 0x000fe40003f65270 */
[----:B------:R-:W-:Y:S02]  /*0780*/  SEL R5, RZ, 0x1, !P0 ;  /* 0x00000001ff057807 */ /* 0x000fe40004000000 */
[----:B------:R-:W-:Y:S02]  /*0790*/  @P2 SEL R4, RZ, 0x1, P3 ;  /* 0x00000001ff042807 */ /* 0x000fe40001800000 */
[----:B-1----:R-:W-:Y:S02]  /*07a0*/  ISETP.EQ.U32.AND P4, PT, R7, 0x1, PT ;  /* 0x000000010700780c */ /* 0x002fe40003f82070 */
[----:B------:R-:W-:Y:S01]  /*07b0*/  LOP3.LUT R4, R4, R5, RZ, 0xc0, !PT ;  /* 0x0000000504047212 */ /* 0x000fe200078ec0ff */
[----:B------:R0:W1:Y:S01]  /*07c0*/  @!UP1 SYNCS.EXCH.64 URZ, [UR6+0x48], UR4 ;  /* 0x00004804063f95b2 */ /* 0x0000620008000100 */
[----:B------:R-:W-:-:S03]  /*07d0*/  NOP ;  /* 0x0000000000007918 */ /* 0x000fc60000000000 */
[----:B------:R0:W-:Y:S06]  /*07e0*/  STL [R1+0x78], R4 ;  /* 0x0000780401007387 */ /* 0x0001ec0000100800 */
[----:B--2---:R-:W-:Y:S05]  /*07f0*/  @!P4 BRA `(.L_x_3) ;  /* 0x000000000008c947 */ /* 0x004fea0003800000 */
[----:B-1--4-:R-:W-:Y:S01]  /*0800*/  UCGABAR_ARV ;  /* 0x00000000000079c7 */ /* 0x012fe20008000000 */
[----:B------:R-:W-:Y:S05]  /*0810*/  BRA `(.L_x_4) ;  /* 0x0000000000047947 */ /* 0x000fea0003800000 */
.L_x_3:
[----:B-1--4-:R-:W-:Y:S01]  /*0820*/  NOP ;  /* 0x0000000000007918 */ /* 0x012fe20000000000 */
.L_x_4:
[----:B------:R-:W1:Y:S01]  /*0830*/  LDC R3, c[0x0][0x65c] ;  /* 0x00019700ff037b82 */ /* 0x000e620000000800 */
[----:B0-----:R-:W-:Y:S02]  /*0840*/  IMAD.U32 R4, RZ, RZ, UR9 ;  /* 0x00000009ff047e24 */ /* 0x001fe4000f8e00ff */
[----:B------:R-:W-:Y:S01]  /*0850*/  IMAD.MOV.U32 R5, RZ, RZ, RZ ;  /* 0x000000ffff057224 */ /* 0x000fe200078e00ff */
[----:B-1----:R-:W-:-:S13]  /*0860*/  ISETP.NE.AND P2, PT, R3, 0x1, PT ;  /* 0x000000010300780c */ /* 0x002fda0003f45270 */
[----:B------:R-:W0:Y:S01]  /*0870*/  @P2 LDC R7, c[0x0][0x10] ;  /* 0x00000400ff072b82 */ /* 0x000e220000000800 */
[----:B------:R-:W-:Y:S02]  /*0880*/  @P2 IMAD.MOV.U32 R3, RZ, RZ, RZ ;  /* 0x000000ffff032224 */ /* 0x000fe400078e00ff */
[----:B------:R-:W-:-:S05]  /*0890*/  @P2 IMAD.MOV.U32 R13, RZ, RZ, RZ ;  /* 0x000000ffff0d2224 */ /* 0x000fca00078e00ff */
[----:B------:R-:W1:Y:S01]  /*08a0*/  @!P2 LDC R9, c[0x0][0xc] ;  /* 0x00000300ff09ab82 */ /* 0x000e620000000800 */
[----:B0-----:R-:W-:-:S04]  /*08b0*/  @P2 IMAD.WIDE.U32 R6, R7, UR9, R2 ;  /* 0x0000000907062c25 */ /* 0x001fc8000f8e0002 */
[----:B------:R-:W-:Y:S02]  /*08c0*/  @P2 IMAD.MOV.U32 R19, RZ, RZ, R6 ;  /* 0x000000ffff132224 */ /* 0x000fe400078e0006 */
[----:B------:R-:W-:Y:S02]  /*08d0*/  @P2 IMAD.IADD R23, R7, 0x1, R13 ;  /* 0x0000000107172824 */ /* 0x000fe400078e020d */
[----:B-1----:R-:W-:-:S04]  /*08e0*/  @!P2 IMAD.WIDE.U32 R4, R2, R9, R4 ;  /* 0x000000090204a225 */ /* 0x002fc800078e0004 */
[----:B------:R-:W-:Y:S02]  /*08f0*/  @!P2 IMAD.MOV.U32 R19, RZ, RZ, R4 ;  /* 0x000000ffff13a224 */ /* 0x000fe400078e0004 */
[----:B------:R-:W-:-:S03]  /*0900*/  @!P2 IMAD.MOV.U32 R23, RZ, RZ, R5 ;  /* 0x000000ffff17a224 */ /* 0x000fc600078e0005 */
[----:B------:R0:W-:Y:S04]  /*0910*/  STL [R1+0x84], R19 ;  /* 0x0000841301007387 */ /* 0x0001e80000100800 */
[----:B------:R0:W-:Y:S01]  /*0920*/  STL [R1+0x80], R23 ;  /* 0x0000801701007387 */ /* 0x0001e20000100800 */
[----:B------:R-:W-:Y:S05]  /*0930*/  @!P4 BRA `(.L_x_5) ;  /* 0x00000000000cc947 */ /* 0x000fea0003800000 */
[----:B------:R-:W-:Y:S01]  /*0940*/  UCGABAR_WAIT ;  /* 0x0000000000007dc7 */ /* 0x000fe20008000000 */
[----:B------:R-:W-:Y:S01]  /*0950*/  CCTL.IVALL ;  /* 0x00000000ff00798f */ /* 0x000fe20002000000 */
[----:B------:R-:W-:Y:S05]  /*0960*/  BRA `(.L_x_6) ;  /* 0x0000000000047947 */ /* 0x000fea0003800000 */
.L_x_5:
[----:B------:R-:W-:Y:S06]  /*0970*/  BAR.SYNC.DEFER_BLOCKING 0x0 ;  /* 0x0000000000007b1d */ /* 0x000fec0000010000 */
.L_x_6:
[----:B------:R-:W-:Y:S05]  /*0980*/  @!P1 BRA `(.L_x_7) ;  /* 0x000000e0007c9947 */ /* 0x000fea0003800000 */
[----:B------:R-:W-:-:S06]  /*0990*/  UISETP.GT.U32.AND UP0, UPT, UR10, 0x1, UPT ;  /* 0x000000010a00788c */ /* 0x000fcc000bf04070 */
[----:B------:R-:W-:-:S13]  /*09a0*/  PLOP3.LUT P0, PT, PT, PT, UP0, 0x80, 0x0 ;  /* 0x000000000000781c */ /* 0x000fda0003f0f008 */
[----:B------:R-:W-:Y:S05]  /*09b0*/  @P0 EXIT ;  /* 0x000000000000094d */ /* 0x000fea0003800000 */
[----:B------:R-:W-:Y:S01]  /*09c0*/  IMAD.MOV.U32 R6, RZ, RZ, -0x1 ;  /* 0xffffffffff067424 */ /* 0x000fe200078e00ff */
[----:B------:R-:W-:Y:S01]  /*09d0*/  ULDC.64 UR4, c[0x0][0x650] ;  /* 0x0001940000047ab9 */ /* 0x000fe20000000a00 */
[----:B------:R-:W-:Y:S01]  /*09e0*/  IMAD.MOV.U32 R5, RZ, RZ, -0x1 ;  /* 0xffffffffff057424 */ /* 0x000fe200078e00ff */
[----:B------:R-:W-:Y:S01]  /*09f0*/  ISETP.GE.U32.AND P0, PT, R19, UR4, PT ;  /* 0x0000000413007c0c */ /* 0x000fe2000bf06070 */
[----:B------:R-:W-:Y:S01]  /*0a00*/  UMOV UR23, 0xffffffff ;  /* 0xffffffff00177882 */ /* 0x000fe20000000000 */
[----:B------:R1:W-:Y:S01]  /*0a10*/  STL [R1+0x8c], R6 ;  /* 0x00008c0601007387 */ /* 0x0003e20000100800 */
[----:B------:R-:W-:Y:S02]  /*0a20*/  PRMT R4, RZ, 0x7610, R4 ;  /* 0x00007610ff047816 */ /* 0x000fe40000000004 */
[----:B------:R-:W-:Y:S01]  /*0a30*/  ISETP.GE.U32.AND.EX P0, PT, R23, UR5, PT, P0 ;  /* 0x0000000517007c0c */ /* 0x000fe2000bf06100 */
[----:B------:R1:W-:-:S12]  /*0a40*/  STL [R1+0x88], R5 ;  /* 0x0000880501007387 */ /* 0x0003d80000100800 */
[----:B-1----:R-:W-:Y:S05]  /*0a50*/  @P0 BRA `(.L_x_8) ;  /* 0x0000000400380947 */ /* 0x002fea0003800000 */
[----:B------:R-:W1:Y:S01]  /*0a60*/  LDC.64 R14, c[0x0][0x628] ;  /* 0x00018a00ff0e7b82 */ /* 0x000e620000000a00 */
[----:B------:R-:W-:Y:S02]  /*0a70*/  IMAD.MOV.U32 R4, RZ, RZ, R19 ;  /* 0x000000ffff047224 */ /* 0x000fe400078e0013 */
[----:B------:R-:W-:-:S05]  /*0a80*/  IMAD.MOV.U32 R5, RZ, RZ, R23 ;  /* 0x000000ffff057224 */ /* 0x000fca00078e0017 */
[----:B------:R-:W2:Y:S08]  /*0a90*/  LDC R10, c[0x0][0x630] ;  /* 0x00018c00ff0a7b82 */ /* 0x000eb00000000800 */
[----:B------:R-:W3:Y:S01]  /*0aa0*/  LDC.64 R16, c[0x0][0x620] ;  /* 0x00018800ff107b82 */ /* 0x000ee20000000a00 */
[----:B-1----:R-:W-:-:S04]  /*0ab0*/  ISETP.NE.U32.AND P0, PT, R14, RZ, PT ;  /* 0x000000ff0e00720c */ /* 0x002fc80003f05070 */
[----:B------:R-:W-:-:S13]  /*0ac0*/  ISETP.NE.AND.EX P0, PT, R15, RZ, PT, P0 ;  /* 0x000000ff0f00720c */ /* 0x000fda0003f05300 */
[----:B--23--:R-:W-:Y:S05]  /*0ad0*/  @!P0 BRA `(.L_x_9) ;  /* 0x0000000000288947 */ /* 0x00cfea0003800000 */
[----:B------:R-:W1:Y:S02]  /*0ae0*/  LDC R9, c[0x0][0x634] ;  /* 0x00018d00ff097b82 */ /* 0x000e640000000800 */
[----:B-1----:R-:W-:-:S05]  /*0af0*/  IADD3 R9, P0, R19, R9, RZ ;  /* 0x0000000913097210 */ /* 0x002fca0007f1e0ff */
[----:B------:R-:W-:-:S04]  /*0b00*/  IMAD.X R13, RZ, RZ, R23, P0 ;  /* 0x000000ffff0d7224 */ /* 0x000fc800000e0617 */
[----:B------:R-:W-:-:S04]  /*0b10*/  IMAD.WIDE.U32 R4, R13, R14, RZ ;  /* 0x0000000e0d047225 */ /* 0x000fc800078e00ff */
[----:B------:R-:W-:-:S04]  /*0b20*/  IMAD.WIDE.U32 R6, P0, R9, R15, R4 ;  /* 0x0000000f09067225 */ /* 0x000fc80007800004 */
[----:B------:R-:W-:-:S04]  /*0b30*/  IMAD.WIDE.U32 R4, R9, R14, RZ ;  /* 0x0000000e09047225 */ /* 0x000fc800078e00ff */
[----:B------:R-:W-:Y:S01]  /*0b40*/  IMAD.X R9, RZ, RZ, RZ, P0 ;  /* 0x000000ffff097224 */ /* 0x000fe200000e06ff */
[----:B------:R-:W-:Y:S01]  /*0b50*/  IADD3 RZ, P0, R5, R6, RZ ;  /* 0x0000000605ff7210 */ /* 0x000fe20007f1e0ff */
[----:B------:R-:W-:-:S04]  /*0b60*/  IMAD.MOV.U32 R8, RZ, RZ, R7 ;  /* 0x000000ffff087224 */ /* 0x000fc800078e0007 */
[----:B------:R-:W-:-:S08]  /*0b70*/  IMAD.WIDE.U32.X R4, R13, R15, R8, P0 ;  /* 0x0000000f0d047225 */ /* 0x000fd000000e0408 */
.L_x_9:
[----:B------:R-:W1:Y:S01]  /*0b80*/  LDC.64 R20, c[0x0][0x640] ;  /* 0x00019000ff147b82 */ /* 0x000e620000000a00 */
[-C--:B------:R-:W-:Y:S01]  /*0b90*/  SHF.R.U64 R22, R4, R10.reuse, R5 ;  /* 0x0000000a04167219 */ /* 0x080fe20000001205 */
[----:B------:R-:W-:Y:S01]  /*0ba0*/  IMAD.MOV.U32 R4, RZ, RZ, R19 ;  /* 0x000000ffff047224 */ /* 0x000fe200078e0013 */
[----:B------:R-:W-:Y:S01]  /*0bb0*/  SHF.R.U32.HI R3, RZ, R10, R5 ;  /* 0x0000000aff037219 */ /* 0x000fe20000011605 */
[----:B------:R-:W-:Y:S01]  /*0bc0*/  IMAD.MOV.U32 R5, RZ, RZ, R23 ;  /* 0x000000ffff057224 */ /* 0x000fe200078e0017 */
[----:B------:R-:W-:Y:S01]  /*0bd0*/  IADD3 R7, P0, RZ, -R22, RZ ;  /* 0x80000016ff077210 */ /* 0x000fe20007f1e0ff */
[----:B0-----:R-:W-:Y:S02]  /*0be0*/  IMAD R23, R11, R12, R2 ;  /* 0x0000000c0b177224 */ /* 0x001fe400078e0202 */
[----:B------:R-:W0:Y:S01]  /*0bf0*/  LDC R8, c[0x0][0x618] ;  /* 0x00018600ff087b82 */ /* 0x000e220000000800 */
[----:B------:R-:W-:Y:S02]  /*0c00*/  IMAD.MOV.U32 R11, RZ, RZ, 0x1 ;  /* 0x00000001ff0b7424 */ /* 0x000fe400078e00ff */
[----:B------:R-:W-:-:S02]  /*0c10*/  IMAD.X R3, RZ, RZ, ~R3, P0 ;  /* 0x000000ffff037224 */ /* 0x000fc400000e0e03 */
[----:B------:R-:W-:-:S03]  /*0c20*/  IMAD.WIDE.U32 R4, R7, R16, R4 ;  /* 0x0000001007047225 */ /* 0x000fc600078e0004 */
[----:B------:R-:W2:Y:S01]  /*0c30*/  LDC R14, c[0x0][0x608] ;  /* 0x00018200ff0e7b82 */ /* 0x000ea20000000800 */
[----:B------:R-:W-:-:S04]  /*0c40*/  IMAD R6, R3, R16, RZ ;  /* 0x0000001003067224 */ /* 0x000fc800078e02ff */
[----:B------:R-:W-:-:S03]  /*0c50*/  IMAD R3, R7, R17, R6 ;  /* 0x0000001107037224 */ /* 0x000fc600078e0206 */
[----:B------:R-:W3:Y:S01]  /*0c60*/  LDC R18, c[0x0][0x658] ;  /* 0x00019600ff127b82 */ /* 0x000ee20000000800 */
[----:B------:R-:W-:Y:S01]  /*0c70*/  IMAD.IADD R3, R5, 0x1, R3 ;  /* 0x0000000105037824 */ /* 0x000fe200078e0203 */
[----:B-1----:R-:W-:Y:S01]  /*0c80*/  ISETP.NE.U32.AND P0, PT, R20, RZ, PT ;  /* 0x000000ff1400720c */ /* 0x002fe20003f05070 */
[----:B------:R-:W-:-:S03]  /*0c90*/  IMAD.MOV.U32 R5, RZ, RZ, -0x1 ;  /* 0xffffffffff057424 */ /* 0x000fc600078e00ff */
[----:B------:R-:W-:Y:S02]  /*0ca0*/  ISETP.NE.AND.EX P0, PT, R21, RZ, PT, P0 ;  /* 0x000000ff1500720c */ /* 0x000fe40003f05300 */
[----:B------:R-:W1:Y:S01]  /*0cb0*/  LDC R13, c[0x0][0x600] ;  /* 0x00018000ff0d7b82 */ /* 0x000e620000000800 */
[-CC-:B0-----:R-:W-:Y:S02]  /*0cc0*/  SHF.R.U64 R10, R4, R8.reuse, R3.reuse ;  /* 0x00000008040a7219 */ /* 0x181fe40000001203 */
[----:B------:R-:W-:-:S05]  /*0cd0*/  SHF.R.U32.HI R3, RZ, R8, R3 ;  /* 0x00000008ff037219 */ /* 0x000fca0000011603 */
[----:B------:R-:W0:Y:S01]  /*0ce0*/  LDC R15, c[0x0][0x648] ;  /* 0x00019200ff0f7b82 */ /* 0x000e220000000800 */
[-CC-:B--2---:R-:W-:Y:S02]  /*0cf0*/  SHF.R.U64 R19, R10, R14.reuse, R3.reuse ;  /* 0x0000000e0a137219 */ /* 0x184fe40000001203 */
[----:B------:R-:W-:-:S05]  /*0d00*/  SHF.R.U32.HI R3, RZ, R14, R3 ;  /* 0x0000000eff037219 */ /* 0x000fca0000011603 */
[----:B------:R-:W2:Y:S01]  /*0d10*/  LDC R17, c[0x0][0x638] ;  /* 0x00018e00ff117b82 */ /* 0x000ea20000000800 */
[-C--:B---3--:R-:W-:Y:S02]  /*0d20*/  SHF.L.U32 R2, R5, R18.reuse, RZ ;  /* 0x0000001205027219 */ /* 0x088fe400000006ff */
[--C-:B------:R-:W-:Y:S02]  /*0d30*/  SHF.R.U64 R12, R19, R18, R3.reuse ;  /* 0x00000012130c7219 */ /* 0x100fe40000001203 */
[----:B------:R-:W-:Y:S02]  /*0d40*/  LOP3.LUT R8, RZ, R2, RZ, 0x33, !PT ;  /* 0x00000002ff087212 */ /* 0x000fe400078e33ff */
[----:B------:R-:W-:Y:S01]  /*0d50*/  SHF.R.U32.HI R3, RZ, R18, R3 ;  /* 0x00000012ff037219 */ /* 0x000fe20000011603 */
[----:B------:R-:W3:Y:S01]  /*0d60*/  LDC R16, c[0x0][0x610] ;  /* 0x00018400ff107b82 */ /* 0x000ee20000000800 */
[----:B------:R-:W-:Y:S01]  /*0d70*/  IMAD.MOV.U32 R2, RZ, RZ, R12 ;  /* 0x000000ffff027224 */ /* 0x000fe200078e000c */
[----:B------:R-:W-:Y:S06]  /*0d80*/  @!P0 BRA `(.L_x_10) ;  /* 0x0000000000288947 */ /* 0x000fec0003800000 */
[----:B------:R-:W4:Y:S02]  /*0d90*/  LDC R7, c[0x0][0x64c] ;  /* 0x00019300ff077b82 */ /* 0x000f240000000800 */
[----:B----4-:R-:W-:-:S05]  /*0da0*/  IADD3 R7, P0, R12, R7, RZ ;  /* 0x000000070c077210 */ /* 0x010fca0007f1e0ff */
        /* <DEDUP_REMOVED lines=8> */
.L_x_10:
[----:B0-----:R-:W-:Y:S01]  /*0e30*/  SHF.R.U64 R4, R2, R15, R3 ;  /* 0x0000000f02047219 */ /* 0x001fe20000001203 */
[----:B-1----:R-:W-:Y:S01]  /*0e40*/  VIADD R5, R13, 0xffffffff ;  /* 0xffffffff0d057836 */ /* 0x002fe20000000000 */
[----:B------:R-:W-:Y:S02]  /*0e50*/  SHF.L.U32 R2, R11, R18, RZ ;  /* 0x000000120b027219 */ /* 0x000fe400000006ff */
[----:B------:R-:W-:Y:S01]  /*0e60*/  LOP3.LUT R3, R19, R8, RZ, 0xc0, !PT ;  /* 0x0000000813037212 */ /* 0x000fe200078ec0ff */
[----:B------:R-:W-:Y:S01]  /*0e70*/  IMAD.MOV R6, RZ, RZ, -R4 ;  /* 0x000000ffff067224 */ /* 0x000fe200078e0a04 */
[----:B------:R-:W-:Y:S02]  /*0e80*/  SEL R0, R0, R23, !P2 ;  /* 0x0000001700007207 */ /* 0x000fe40005000000 */
[----:B------:R-:W-:Y:S01]  /*0e90*/  LOP3.LUT R5, R10, R5, RZ, 0xc0, !PT ;  /* 0x000000050a057212 */ /* 0x000fe200078ec0ff */
[----:B------:R-:W-:Y:S01]  /*0ea0*/  IMAD R3, R2, R4, R3 ;  /* 0x0000000402037224 */ /* 0x000fe200078e0203 */
[----:B------:R-:W-:Y:S01]  /*0eb0*/  R2UR UR23, R22 ;  /* 0x00000000161772ca */ /* 0x000fe200000e0000 */
[----:B--2---:R-:W-:-:S02]  /*0ec0*/  IMAD R2, R6, R17, R12 ;  /* 0x0000001106027224 */ /* 0x004fc400078e020c */
[----:B---3--:R-:W-:Y:S02]  /*0ed0*/  IMAD R0, R3, R16, R0 ;  /* 0x0000001003007224 */ /* 0x008fe400078e0200 */
[----:B------:R-:W-:Y:S02]  /*0ee0*/  IMAD R3, R2, R13, R5 ;  /* 0x0000000d02037224 */ /* 0x000fe400078e0205 */
[----:B------:R-:W-:-:S03]  /*0ef0*/  IMAD.MOV.U32 R4, RZ, RZ, 0x1 ;  /* 0x00000001ff047424 */ /* 0x000fc600078e00ff */
[----:B------:R-:W-:Y:S02]  /*0f00*/  SEL R2, R3, R0, !P2 ;  /* 0x0000000003027207 */ /* 0x000fe40005000000 */
[----:B------:R-:W-:-:S03]  /*0f10*/  SEL R0, R0, R3, !P2 ;  /* 0x0000000300007207 */ /* 0x000fc60005000000 */
[----:B------:R1:W-:Y:S04]  /*0f20*/  STL [R1+0x88], R2 ;  /* 0x0000880201007387 */ /* 0x0003e80000100800 */
[----:B------:R1:W-:Y:S02]  /*0f30*/  STL [R1+0x8c], R0 ;  /* 0x00008c0001007387 */ /* 0x0003e40000100800 */
.L_x_8:
[----:B------:R-:W-:-:S08]  /*0f40*/  NOP ;  /* 0x0000000000007918 */ /* 0x000fd00000000000 */
[----:B------:R-:W2:Y:S02]  /*0f50*/  USETMAXREG.TRY_ALLOC.CTAPOOL UP0, 0xe8 ;  /* 0x000000e8000079c8 */ /* 0x000ea40008000600 */
[----:B--2---:R-:W-:-:S13]  /*0f60*/  PLOP3.LUT P0, PT, PT, PT, UP0, 0x80, 0x0 ;  /* 0x000000000000781c */ /* 0x004fda0003f0f008 */
[----:B------:R-:W-:Y:S05]  /*0f70*/  @!P0 BRA `(.L_x_8) ;  /* 0xfffffffc00f08947 */ /* 0x000fea000383ffff */
[----:B------:R-:W-:Y:S01]  /*0f80*/  ULDC.64 UR4, c[0x0][0x598] ;  /* 0x0001660000047ab9 */ /* 0x000fe20000000a00 */
[----:B------:R-:W-:Y:S01]  /*0f90*/  ULDC.64 UR18, c[0x0][0x208] ;  /* 0x0000820000127ab9 */ /* 0x000fe20000000a00 */
[----:B------:R-:W-:-:S04]  /*0fa0*/  ISETP.NE.U32.AND P0, PT, RZ, UR4, PT ;  /* 0x00000004ff007c0c */ /* 0x000fc8000bf05070 */
[----:B------:R-:W-:-:S13]  /*0fb0*/  ISETP.NE.AND.EX P0, PT, RZ, UR5, PT, P0 ;  /* 0x00000005ff007c0c */ /* 0x000fda000bf05300 */
[----:B------:R-:W-:Y:S05]  /*0fc0*/  @!P0 BRA `(.L_x_11) ;  /* 0x0000000000208947 */ /* 0x000fea0003800000 */
[----:B-1----:R-:W1:Y:S02]  /*0fd0*/  LDC.64 R2, c[0x0][0x598] ;  /* 0x00016600ff027b82 */ /* 0x002e640000000a00 */
[----:B-1----:R-:W2:Y:S02]  /*0fe0*/  LDG.E.64 R2, desc[UR18][R2.64] ;  /* 0x0000001202027981 */ /* 0x002ea4000c1e1b00 */
[----:B--2---:R-:W-:-:S04]  /*0ff0*/  ISETP.NE.U32.AND P0, PT, R2, RZ, PT ;  /* 0x000000ff0200720c */ /* 0x004fc80003f05070 */
[----:B------:R-:W-:-:S13]  /*1000*/  ISETP.NE.AND.EX P0, PT, R3, RZ, PT, P0 ;  /* 0x000000ff0300720c */ /* 0x000fda0003f05300 */
[----:B------:R-:W-:Y:S05]  /*1010*/  @!P0 BRA `(.L_x_11) ;  /* 0x00000000000c8947 */ /* 0x000fea0003800000 */
[----:B------:R-:W2:Y:S02]  /*1020*/  LD.E R2, desc[UR18][R2.64] ;  /* 0x0000001202027980 */ /* 0x000ea4000c101900 */
[----:B--2---:R-:W-:Y:S01]  /*1030*/  R2UR UR20, R2 ;  /* 0x00000000021472ca */ /* 0x004fe200000e0000 */
[----:B------:R-:W-:-:S14]  /*1040*/  BRA `(.L_x_12) ;  /* 0x0000000000247947 */ /* 0x000fdc0003800000 */
.L_x_11:
[----:B------:R-:W-:Y:S02]  /*1050*/  ULDC.64 UR4, c[0x0][0x588] ;  /* 0x0001620000047ab9 */ /* 0x000fe40000000a00 */
[----:B------:R-:W-:-:S04]  /*1060*/  ISETP.NE.U32.AND P0, PT, RZ, UR4, PT ;  /* 0x00000004ff007c0c */ /* 0x000fc8000bf05070 */
[----:B------:R-:W-:-:S13]  /*1070*/  ISETP.NE.AND.EX P0, PT, RZ, UR5, PT, P0 ;  /* 0x00000005ff007c0c */ /* 0x000fda000bf05300 */
[----:B------:R-:W-:Y:S05]  /*1080*/  @!P0 BRA `(.L_x_13) ;  /* 0x0000000000108947 */ /* 0x000fea0003800000 */
[----:B-1----:R-:W1:Y:S02]  /*1090*/  LDC.64 R2, c[0x0][0x588] ;  /* 0x00016200ff027b82 */ /* 0x002e640000000a00 */
[----:B-1----:R-:W2:Y:S02]  /*10a0*/  LDG.E R2, desc[UR18][R2.64] ;  /* 0x0000001202027981 */ /* 0x002ea4000c1e1900 */
[----:B--2---:R-:W-:Y:S01]  /*10b0*/  R2UR UR20, R2 ;  /* 0x00000000021472ca */ /* 0x004fe200000e0000 */
[----:B------:R-:W-:-:S14]  /*10c0*/  BRA `(.L_x_12) ;  /* 0x0000000000047947 */ /* 0x000fdc0003800000 */
.L_x_13:
[----:B------:R-:W-:-:S05]  /*10d0*/  ULDC UR20, c[0x0][0x580] ;  /* 0x0001600000147ab9 */ /* 0x000fca0000000800 */
.L_x_12:
[----:B------:R-:W-:Y:S02]  /*10e0*/  ULDC.64 UR4, c[0x0][0x5a0] ;  /* 0x0001680000047ab9 */ /* 0x000fe40000000a00 */
        /* <DEDUP_REMOVED lines=11> */
.L_x_14:
        /* <DEDUP_REMOVED lines=8> */
.L_x_16:
[----:B------:R-:W-:-:S05]  /*1220*/  ULDC UR21, c[0x0][0x584] ;  /* 0x0001610000157ab9 */ /* 0x000fca0000000800 */
.L_x_15:
[----:B------:R-:W-:-:S13]  /*1230*/  LOP3.LUT P0, RZ, R4, 0xff, RZ, 0xc0, !PT ;  /* 0x000000ff04ff7812 */ /* 0x000fda000780c0ff */
[----:B------:R-:W-:Y:S05]  /*1240*/  @!P0 EXIT ;  /* 0x000000000000894d */ /* 0x000fea0003800000 */
[----:B------:R-:W-:Y:S01]  /*1250*/  ULDC UR4, c[0x0][0x28c] ;  /* 0x0000a30000047ab9 */ /* 0x000fe20000000800 */
[----:B------:R-:W-:Y:S02]  /*1260*/  ULOP3.LUT UR22, UR13, 0x1, URZ, 0xfc, !UPT ;  /* 0x000000010d167892 */ /* 0x000fe4000f8efc3f */
[----:B------:R-:W-:-:S04]  /*1270*/  UIADD3 UR4, UR4, 0x1f, URZ ;  /* 0x0000001f04047890 */ /* 0x000fc8000fffe03f */
[----:B------:R-:W-:-:S04]  /*1280*/  USHF.R.S32.HI UR5, URZ, 0x1f, UR4 ;  /* 0x0000001f3f057899 */ /* 0x000fc80008011404 */
[----:B------:R-:W-:-:S03]  /*1290*/  ULEA.HI UR5, UR5, UR4, URZ, 0x5 ;  /* 0x0000000405057291 */ /* 0x000fc6000f8f283f */
[----:B------:R-:W-:Y:S01]  /*12a0*/  UMOV UR4, URZ ;  /* 0x0000003f00047c82 */ /* 0x000fe20008000000 */
[----:B------:R-:W-:-:S03]  /*12b0*/  USHF.R.S32.HI UR12, URZ, 0x5, UR5 ;  /* 0x000000053f0c7899 */ /* 0x000fc60008011405 */
[----:B------:R-:W-:-:S09]  /*12c0*/  UMOV UR5, URZ ;  /* 0x0000003f00057c82 */ /* 0x000fd20008000000 */
.L_x_299:
[----:B-1----:R-:W1:Y:S01]  /*12d0*/  S2R R0, SR_TID.X ;  /* 0x0000000000007919 */ /* 0x002e620000002100 */
[----:B--2---:R-:W2:Y:S01]  /*12e0*/  S2UR UR11, SR_CgaCtaId ;  /* 0x00000000000b79c3 */ /* 0x004ea20000008800 */
[----:B------:R-:W-:Y:S01]  /*12f0*/  UMOV UR14, 0x400 ;  /* 0x00000400000e7882 */ /* 0x000fe20000000000 */
[----:B------:R-:W-:Y:S01]  /*1300*/  UMOV UR6, URZ ;  /* 0x0000003f00067c82 */ /* 0x000fe20008000000 */
[----:B------:R-:W-:Y:S01]  /*1310*/  STL [R1+0x74], RZ ;  /* 0x000074ff01007387 */ /* 0x000fe20000100800 */
[----:B------:R-:W-:Y:S01]  /*1320*/  UMOV UR7, URZ ;  /* 0x0000003f00077c82 */ /* 0x000fe20008000000 */
[----:B------:R-:W-:Y:S01]  /*1330*/  UMOV UR8, URZ ;  /* 0x0000003f00087c82 */ /* 0x000fe20008000000 */
[----:B------:R-:W-:Y:S01]  /*1340*/  UMOV UR16, UR5 ;  /* 0x0000000500107c82 */ /* 0x000fe20008000000 */
[----:B------:R-:W-:Y:S01]  /*1350*/  STL [R1+0x70], RZ ;  /* 0x000070ff01007387 */ /* 0x000fe20000100800 */
[----:B---3--:R-:W3:Y:S01]  /*1360*/  LDC R2, c[0x0][0x28c] ;  /* 0x0000a300ff027b82 */ /* 0x008ee20000000800 */
[----:B------:R-:W-:-:S02]  /*1370*/  CS2R R4, SRZ ;  /* 0x0000000000047805 */ /* 0x000fc4000001ff00 */
[----:B------:R-:W-:Y:S01]  /*1380*/  CS2R R6, SRZ ;  /* 0x0000000000067805 */ /* 0x000fe2000001ff00 */
[----:B------:R-:W-:Y:S01]  /*1390*/  STL [R1+0x6c], RZ ;  /* 0x00006cff01007387 */ /* 0x000fe20000100800 */
[----:B------:R-:W-:Y:S02]  /*13a0*/  CS2R R8, SRZ ;  /* 0x0000000000087805 */ /* 0x000fe4000001ff00 */
[----:B------:R-:W-:Y:S02]  /*13b0*/  CS2R R10, SRZ ;  /* 0x00000000000a7805 */ /* 0x000fe4000001ff00 */
[----:B------:R-:W-:Y:S01]  /*13c0*/  CS2R R12, SRZ ;  /* 0x00000000000c7805 */ /* 0x000fe2000001ff00 */
[----:B------:R-:W-:Y:S01]  /*13d0*/  STL [R1+0x68], RZ ;  /* 0x000068ff01007387 */ /* 0x000fe20000100800 */
[----:B------:R-:W-:Y:S02]  /*13e0*/  CS2R R14, SRZ ;  /* 0x00000000000e7805 */ /* 0x000fe4000001ff00 */
[----:B------:R-:W-:-:S02]  /*13f0*/  CS2R R16, SRZ ;  /* 0x0000000000107805 */ /* 0x000fc4000001ff00 */
[----:B0-----:R-:W-:Y:S01]  /*1400*/  CS2R R18, SRZ ;  /* 0x0000000000127805 */ /* 0x001fe2000001ff00 */
[----:B------:R-:W-:Y:S01]  /*1410*/  STL [R1+0x64], RZ ;  /* 0x000064ff01007387 */ /* 0x000fe20000100800 */
[----:B------:R-:W-:Y:S02]  /*1420*/  CS2R R20, SRZ ;  /* 0x0000000000147805 */ /* 0x000fe4000001ff00 */
[----:B------:R-:W-:Y:S02]  /*1430*/  CS2R R22, SRZ ;  /* 0x0000000000167805 */ /* 0x000fe4000001ff00 */
[----:B------:R-:W-:Y:S01]  /*1440*/  CS2R R152, SRZ ;  /* 0x0000000000987805 */ /* 0x000fe2000001ff00 */
[----:B------:R-:W-:Y:S01]  /*1450*/  STL [R1+0x60], RZ ;  /* 0x000060ff01007387 */ /* 0x000fe20000100800 */
[----:B--2---:R-:W-:Y:S01]  /*1460*/  ULEA UR14, UR11, UR14, 0x18 ;  /* 0x0000000e0b0e7291 */ /* 0x004fe2000f8ec03f */
[----:B------:R-:W-:Y:S02]  /*1470*/  CS2R R154, SRZ ;  /* 0x00000000009a7805 */ /* 0x000fe4000001ff00 */
[----:B------:R-:W-:Y:S01]  /*1480*/  CS2R R156, SRZ ;  /* 0x00000000009c7805 */ /* 0x000fe2000001ff00 */
[----:B------:R-:W-:Y:S01]  /*1490*/  STL [R1+0x5c], RZ ;  /* 0x00005cff01007387 */ /* 0x000fe20000100800 */
[----:B------:R-:W-:-:S02]  /*14a0*/  CS2R R158, SRZ ;  /* 0x00000000009e7805 */ /* 0x000fc4000001ff00 */
[----:B------:R-:W-:Y:S02]  /*14b0*/  CS2R R160, SRZ ;  /* 0x0000000000a07805 */ /* 0x000fe4000001ff00 */
[----:B------:R-:W-:Y:S02]  /*14c0*/  CS2R R162, SRZ ;  /* 0x0000000000a27805 */ /* 0x000fe4000001ff00 */
[----:B-1----:R-:W-:Y:S01]  /*14d0*/  LOP3.LUT R0, R0, 0x80, RZ, 0xc0, !PT ;  /* 0x0000008000007812 */ /* 0x002fe200078ec0ff */
[----:B------:R-:W-:Y:S01]  /*14e0*/  STL [R1+0x58], RZ ;  /* 0x000058ff01007387 */ /* 0x000fe20000100800 */
[----:B---3--:R-:W-:Y:S02]  /*14f0*/  ISETP.GE.AND P0, PT, R2, 0x1, PT ;  /* 0x000000010200780c */ /* 0x008fe40003f06270 */
[----:B------:R-:W-:Y:S02]  /*1500*/  CS2R R2, SRZ ;  /* 0x0000000000027805 */ /* 0x000fe4000001ff00 */
[----:B------:R-:W-:Y:S01]  /*1510*/  SHF.R.U32.HI R0, RZ, 0x7, R0 ;  /* 0x00000007ff007819 */ /* 0x000fe20000011600 */
[----:B------:R-:W-:Y:S01]  /*1520*/  STL [R1+0x54], RZ ;  /* 0x000054ff01007387 */ /* 0x000fe20000100800 */
[----:B------:R-:W-:-:S02]  /*1530*/  CS2R R164, SRZ ;  /* 0x0000000000a47805 */ /* 0x000fc4000001ff00 */
[----:B------:R-:W-:Y:S02]  /*1540*/  CS2R R166, SRZ ;  /* 0x0000000000a67805 */ /* 0x000fe4000001ff00 */
[----:B------:R-:W-:Y:S01]  /*1550*/  CS2R R168, SRZ ;  /* 0x0000000000a87805 */ /* 0x000fe2000001ff00 */
[----:B------:R-:W-:Y:S01]  /*1560*/  STL [R1+0x50], RZ ;  /* 0x000050ff01007387 */ /* 0x000fe20000100800 */
[----:B------:R-:W-:Y:S02]  /*1570*/  CS2R R170, SRZ ;  /* 0x0000000000aa7805 */ /* 0x000fe4000001ff00 */
[----:B------:R-:W-:Y:S02]  /*1580*/  CS2R R172, SRZ ;  /* 0x0000000000ac7805 */ /* 0x000fe4000001ff00 */
[----:B------:R-:W-:Y:S01]  /*1590*/  CS2R R174, SRZ ;  /* 0x0000000000ae7805 */ /* 0x000fe2000001ff00 */
[----:B------:R-:W0:Y:S01]  /*15a0*/  SHFL.IDX PT, R0, R0, RZ, 0x1f ;  /* 0x00001fff00007589 */ /* 0x000e2200000e0000 */
[----:B------:R-:W-:-:S02]  /*15b0*/  CS2R R176, SRZ ;  /* 0x0000000000b07805 */ /* 0x000fc4000001ff00 */
[----:B------:R-:W-:Y:S02]  /*15c0*/  CS2R R178, SRZ ;  /* 0x0000000000b27805 */ /* 0x000fe4000001ff00 */
[----:B------:R-:W-:Y:S01]  /*15d0*/  CS2R R180, SRZ ;  /* 0x0000000000b47805 */ /* 0x000fe2000001ff00 */
[----:B------:R1:W-:Y:S01]  /*15e0*/  STL [R1+0x4c], RZ ;  /* 0x00004cff01007387 */ /* 0x0003e20000100800 */
[----:B------:R-:W-:Y:S02]  /*15f0*/  CS2R R182, SRZ ;  /* 0x0000000000b67805 */ /* 0x000fe4000001ff00 */
[----:B------:R-:W-:Y:S02]  /*1600*/  CS2R R184, SRZ ;  /* 0x0000000000b87805 */ /* 0x000fe4000001ff00 */
[----:B------:R-:W-:Y:S01]  /*1610*/  CS2R R186, SRZ ;  /* 0x0000000000ba7805 */ /* 0x000fe2000001ff00 */
[----:B------:R1:W-:Y:S01]  /*1620*/  STL [R1+0x48], RZ ;  /* 0x000048ff01007387 */ /* 0x0003e20000100800 */
        /* <DEDUP_REMOVED lines=14> */
[----:B------:R-:W-:Y:S02]  /*1710*/  CS2R R210, SRZ ;  /* 0x0000000000d27805 */ /* 0x000fe4000001ff00 */
[----:B0-----:R-:W-:Y:S01]  /*1720*/  R2UR UR9, R0 ;  /* 0x00000000000972ca */ /* 0x001fe200000e0000 */
[----:B------:R1:W-:Y:S01]  /*1730*/  STL [R1+0x38], RZ ;  /* 0x000038ff01007387 */ /* 0x0003e20000100800 */
[----:B------:R-:W-:Y:S01]  /*1740*/  IMAD.MOV.U32 R0, RZ, RZ, RZ ;  /* 0x000000ffff007224 */ /* 0x000fe200078e00ff */
[----:B------:R-:W-:-:S02]  /*1750*/  CS2R R212, SRZ ;  /* 0x0000000000d47805 */ /* 0x000fc4000001ff00 */
[----:B------:R-:W-:Y:S01]  /*1760*/  CS2R R214, SRZ ;  /* 0x0000000000d67805 */ /* 0x000fe2000001ff00 */
[----:B------:R1:W-:Y:S01]  /*1770*/  STL [R1+0x34], RZ ;  /* 0x000034ff01007387 */ /* 0x0003e20000100800 */
[----:B------:R-:W-:Y:S02]  /*1780*/  CS2R R216, SRZ ;  /* 0x0000000000d87805 */ /* 0x000fe4000001ff00 */
[----:B------:R-:W-:Y:S02]  /*1790*/  CS2R R218, SRZ ;  /* 0x0000000000da7805 */ /* 0x000fe4000001ff00 */
[----:B------:R-:W-:Y:S01]  /*17a0*/  CS2R R220, SRZ ;  /* 0x0000000000dc7805 */ /* 0x000fe2000001ff00 */
[----:B------:R1:W-:Y:S01]  /*17b0*/  STL [R1+0x30], RZ ;  /* 0x000030ff01007387 */ /* 0x0003e20000100800 */
[----:B------:R-:W-:Y:S02]  /*17c0*/  CS2R R222, SRZ ;  /* 0x0000000000de7805 */ /* 0x000fe4000001ff00 */
[----:B------:R-:W-:Y:S01]  /*17d0*/  CS2R R224, SRZ ;  /* 0x0000000000e07805 */ /* 0x000fe2000001ff00 */
[----:B------:R-:W-:Y:S01]  /*17e0*/  IMAD.MOV.U32 R226, RZ, RZ, RZ ;  /* 0x000000ffffe27224 */ /* 0x000fe200078e00ff */
[----:B------:R1:W-:Y:S01]  /*17f0*/  STL [R1+0x2c], RZ ;  /* 0x00002cff01007387 */ /* 0x0003e20000100800 */
[----:B------:R-:W-:Y:S01]  /*1800*/  ULEA.HI UR10, UR9, UR9, URZ, 0x1 ;  /* 0x00000009090a7291 */ /* 0x000fe2000f8f083f */
[----:B------:R-:W-:Y:S01]  /*1810*/  IMAD.U32 R227, RZ, RZ, UR4 ;  /* 0x00000004ffe37e24 */ /* 0x000fe2000f8e00ff */
[----:B------:R-:W-:Y:S01]  /*1820*/  CS2R R24, SRZ ;  /* 0x0000000000187805 */ /* 0x000fe2000001ff00 */
[----:B------:R1:W-:Y:S01]  /*1830*/  STL [R1+0x28], RZ ;  /* 0x000028ff01007387 */ /* 0x0003e20000100800 */
[----:B------:R-:W-:Y:S01]  /*1840*/  ULOP3.LUT UR10, UR10, 0x1ffffe, URZ, 0xc0, !UPT ;  /* 0x001ffffe0a0a7892 */ /* 0x000fe2000f8ec03f */
[----:B------:R-:W-:-:S02]  /*1850*/  CS2R R26, SRZ ;  /* 0x00000000001a7805 */ /* 0x000fc4000001ff00 */
[----:B------:R-:W-:Y:S01]  /*1860*/  CS2R R28, SRZ ;  /* 0x00000000001c7805 */ /* 0x000fe2000001ff00 */
[----:B------:R1:W-:Y:S01]  /*1870*/  STL [R1+0x24], RZ ;  /* 0x000024ff01007387 */ /* 0x0003e20000100800 */
[----:B------:R-:W-:Y:S01]  /*1880*/  UIADD3 UR10, UR9, -UR10, URZ ;  /* 0x8000000a090a7290 */ /* 0x000fe2000fffe03f */
[----:B----4-:R-:W-:Y:S02]  /*1890*/  CS2R R30, SRZ ;  /* 0x00000000001e7805 */ /* 0x010fe4000001ff00 */
[----:B------:R-:W-:Y:S01]  /*18a0*/  CS2R R32, SRZ ;  /* 0x0000000000207805 */ /* 0x000fe2000001ff00 */
[----:B------:R1:W-:Y:S01]  /*18b0*/  STL [R1+0x20], RZ ;  /* 0x000020ff01007387 */ /* 0x0003e20000100800 */
[----:B------:R-:W-:Y:S01]  /*18c0*/  ULEA UR10, UR10, UR14, 0xb ;  /* 0x0000000e0a0a7291 */ /* 0x000fe2000f8e583f */
[----:B------:R-:W-:Y:S02]  /*18d0*/  CS2R R34, SRZ ;  /* 0x0000000000227805 */ /* 0x000fe4000001ff00 */
[----:B------:R-:W-:Y:S01]  /*18e0*/  CS2R R36, SRZ ;  /* 0x0000000000247805 */ /* 0x000fe2000001ff00 */
[----:B------:R1:W-:Y:S01]  /*18f0*/  STL [R1+0x1c], RZ ;  /* 0x00001cff01007387 */ /* 0x0003e20000100800 */
[----:B------:R-:W-:Y:S01]  /*1900*/  UIADD3 UR10, UR10, 0x100, URZ ;  /* 0x000001000a0a7890 */ /* 0x000fe2000fffe03f */
[----:B------:R-:W-:-:S02]  /*1910*/  CS2R R38, SRZ ;  /* 0x0000000000267805 */ /* 0x000fc4000001ff00 */
[----:B------:R-:W-:Y:S01]  /*1920*/  CS2R R40, SRZ ;  /* 0x0000000000287805 */ /* 0x000fe2000001ff00 */
[----:B------:R1:W-:Y:S01]  /*1930*/  STL [R1+0x18], RZ ;  /* 0x000018ff01007387 */ /* 0x0003e20000100800 */
[----:B------:R-:W-:Y:S01]  /*1940*/  USHF.R.U32.HI UR10, URZ, 0x4, UR10 ;  /* 0x000000043f0a7899 */ /* 0x000fe2000801160a */
[----:B------:R-:W-:Y:S02]  /*1950*/  CS2R R42, SRZ ;  /* 0x00000000002a7805 */ /* 0x000fe4000001ff00 */
[----:B------:R-:W-:Y:S01]  /*1960*/  CS2R R44, SRZ ;  /* 0x00000000002c7805 */ /* 0x000fe2000001ff00 */
[----:B------:R1:W-:Y:S01]  /*1970*/  STL [R1+0x14], RZ ;  /* 0x000014ff01007387 */ /* 0x0003e20000100800 */
[----:B------:R-:W-:Y:S01]  /*1980*/  ULOP3.LUT UR15, UR10, 0x3fff, URZ, 0xc0, !UPT ;  /* 0x00003fff0a0f7892 */ /* 0x000fe2000f8ec03f */
        /* <DEDUP_REMOVED lines=18> */
[----:B------:R1:W-:Y:S01]  /*1ab0*/  STL [R1], RZ ;  /* 0x000000ff01007387 */ /* 0x0003e20000100800 */
[----:B------:R-:W-:-:S02]  /*1ac0*/  CS2R R74, SRZ ;  /* 0x00000000004a7805 */ /* 0x000fc4000001ff00 */
[----:B------:R-:W-:Y:S02]  /*1ad0*/  CS2R R76, SRZ ;  /* 0x00000000004c7805 */ /* 0x000fe4000001ff00 */
[----:B------:R-:W-:Y:S02]  /*1ae0*/  CS2R R78, SRZ ;  /* 0x00000000004e7805 */ /* 0x000fe4000001ff00 */
[----:B------:R-:W-:Y:S02]  /*1af0*/  CS2R R80, SRZ ;  /* 0x0000000000507805 */ /* 0x000fe4000001ff00 */
[----:B------:R-:W-:Y:S02]  /*1b00*/  CS2R R82, SRZ ;  /* 0x0000000000527805 */ /* 0x000fe4000001ff00 */
[----:B------:R-:W-:Y:S02]  /*1b10*/  CS2R R84, SRZ ;  /* 0x0000000000547805 */ /* 0x000fe4000001ff00 */
        /* <DEDUP_REMOVED lines=32> */
[----:B------:R-:W-:Y:S01]  /*1d20*/  CS2R R150, SRZ ;  /* 0x0000000000967805 */ /* 0x000fe2000001ff00 */
[----:B-1----:R-:W-:Y:S06]  /*1d30*/  @!P0 BRA `(.L_x_17) ;  /* 0x0000001000548947 */ /* 0x002fec0003800000 */
[----:B------:R-:W-:-:S06]  /*1d40*/  UISETP.NE.AND UP0, UPT, UR22, 0x3, UPT ;  /* 0x000000031600788c */ /* 0x000fcc000bf05270 */
[----:B------:R-:W-:-:S13]  /*1d50*/  PLOP3.LUT P1, PT, PT, PT, UP0, 0x80, 0x0 ;  /* 0x000000000000781c */ /* 0x000fda0003f2f008 */
[----:B------:R-:W-:Y:S05]  /*1d60*/  @!P1 BRA `(.L_x_18) ;  /* 0x0000000000049947 */ /* 0x000fea0003800000 */
[----:B------:R-:W-:Y:S01]  /*1d70*/  BPT.TRAP 0x1 ;  /* 0x000000040000795c */ /* 0x000fe20000300000 */
.L_x_18:
[----:B------:R-:W-:Y:S01]  /*1d80*/  ULEA UR6, UR5, UR14, 0x3 ;  /* 0x0000000e05067291 */ /* 0x000fe2000f8e183f */
[----:B------:R-:W-:-:S05]  /*1d90*/  IMAD.U32 R0, RZ, RZ, UR4 ;  /* 0x00000004ff007e24 */ /* 0x000fca000f8e00ff */
[----:B------:R-:W-:-:S04]  /*1da0*/  SHF.L.U32 R0, R0, 0x1f, RZ ;  /* 0x0000001f00007819 */ /* 0x000fc800000006ff */
[----:B------:R0:W1:Y:S01]  /*1db0*/  SYNCS.PHASECHK.TRANS64.TRYWAIT P0, [UR6], R0 ;  /* 0x00000000ff0075a7 */ /* 0x0000620008000146 */
[----:B------:R-:W-:Y:S05]  /*1dc0*/  @!P1 BRA `(.L_x_19) ;  /* 0x0000000000049947 */ /* 0x000fea0003800000 */
[----:B------:R-:W-:Y:S01]  /*1dd0*/  BPT.TRAP 0x1 ;  /* 0x000000040000795c */ /* 0x000fe20000300000 */
.L_x_19:
[----:B-1----:R-:W-:Y:S05]  /*1de0*/  @P0 BRA `(.L_x_20) ;  /* 0x0000000000080947 */ /* 0x002fea0003800000 */
[----:B------:R-:W1:Y:S02]  /*1df0*/  SYNCS.PHASECHK.TRANS64.TRYWAIT P0, [UR6], R0 ;  /* 0x00000000ff0075a7 */ /* 0x000e640008000146 */
[----:B-1----:R-:W-:Y:S05]  /*1e00*/  @!P0 BRA `(.L_x_21) ;  /* 0x000000e000d08947 */ /* 0x002fea0003800000 */
.L_x_20:
[----:B------:R2:W-:Y:S01]  /*1e10*/  STL [R1+0x74], RZ ;  /* 0x000074ff01007387 */ /* 0x0005e20000100800 */
[----:B------:R-:W-:Y:S01]  /*1e20*/  UIADD3 UR6, UR14, 0x3100, URZ ;  /* 0x000031000e067890 */ /* 0x000fe2000fffe03f */
[----:B------:R-:W-:Y:S01]  /*1e30*/  WARPGROUP.ARRIVE ;  /* 0x00000000000079c5 */ /* 0x000fe20000000000 */
[----:B------:R-:W-:Y:S01]  /*1e40*/  ULDC UR7, c[0x0][0x50c] ;  /* 0x0001430000077ab9 */ /* 0x000fe20000000800 */
[----:B------:R2:W-:Y:S01]  /*1e50*/  STL [R1+0x70], RZ ;  /* 0x000070ff01007387 */ /* 0x0005e20000100800 */
[----:B------:R-:W-:Y:S01]  /*1e60*/  UISETP.NE.AND UP0, UPT, UR7, 0x1, UPT ;  /* 0x000000010700788c */ /* 0x000fe2000bf05270 */
[----:B01----:R-:W-:Y:S01]  /*1e70*/  IMAD.MOV.U32 R0, RZ, RZ, RZ ;  /* 0x000000ffff007224 */ /* 0x003fe200078e00ff */
[----:B------:R-:W-:Y:S01]  /*1e80*/  USHF.R.U32.HI UR6, URZ, 0x4, UR6 ;  /* 0x000000043f067899 */ /* 0x000fe20008011606 */
[----:B------:R2:W-:Y:S01]  /*1e90*/  STL [R1+0x6c], RZ ;  /* 0x00006cff01007387 */ /* 0x0005e20000100800 */
[----:B------:R-:W-:Y:S01]  /*1ea0*/  USEL UR7, URZ, 0x1, UP0 ;  /* 0x000000013f077887 */ /* 0x000fe20008000000 */
[----:B------:R-:W-:Y:S01]  /*1eb0*/  CS2R R2, SRZ ;  /* 0x0000000000027805 */ /* 0x000fe2000001ff00 */
[----:B------:R-:W-:Y:S01]  /*1ec0*/  ULOP3.LUT UR6, UR6, 0x3fff, URZ, 0xc0, !UPT ;  /* 0x00003fff06067892 */ /* 0x000fe2000f8ec03f */
[----:B------:R2:W-:Y:S01]  /*1ed0*/  STL [R1+0x68], RZ ;  /* 0x000068ff01007387 */ /* 0x0005e20000100800 */
[----:B------:R-:W-:Y:S01]  /*1ee0*/  ULOP3.LUT UR8, UR15, 0x10000, URZ, 0xfc, !UPT ;  /* 0x000100000f087892 */ /* 0x000fe2000f8efc3f */
[----:B------:R-:W-:Y:S01]  /*1ef0*/  CS2R R4, SRZ ;  /* 0x0000000000047805 */ /* 0x000fe2000001ff00 */
[----:B------:R-:W-:Y:S01]  /*1f00*/  ULOP3.LUT UR6, UR6, 0x10000, URZ, 0xfc, !UPT ;  /* 0x0001000006067892 */ /* 0x000fe2000f8efc3f */
[----:B------:R2:W-:Y:S01]  /*1f10*/  STL [R1+0x64], RZ ;  /* 0x000064ff01007387 */ /* 0x0005e20000100800 */
[----:B------:R-:W-:Y:S01]  /*1f20*/  ISETP.NE.AND P0, PT, RZ, UR7, PT ;  /* 0x00000007ff007c0c */ /* 0x000fe2000bf05270 */
[----:B------:R-:W-:Y:S01]  /*1f30*/  ULEA UR8, UR5, UR8, 0x8 ;  /* 0x0000000805087291 */ /* 0x000fe2000f8e403f */
[----:B------:R-:W-:Y:S01]  /*1f40*/  CS2R R6, SRZ ;  /* 0x0000000000067805 */ /* 0x000fe2000001ff00 */
[----:B------:R2:W-:Y:S01]  /*1f50*/  STL [R1+0x60], RZ ;  /* 0x000060ff01007387 */ /* 0x0005e20000100800 */
[----:B------:R-:W-:Y:S01]  /*1f60*/  ULEA UR10, UR5, UR6, 0x9 ;  /* 0x00000006050a7291 */ /* 0x000fe2000f8e483f */
[----:B------:R-:W-:Y:S01]  /*1f70*/  CS2R R8, SRZ ;  /* 0x0000000000087805 */ /* 0x000fe2000001ff00 */
[----:B------:R-:W-:Y:S01]  /*1f80*/  UMOV UR9, 0xc0000010 ;  /* 0xc000001000097882 */ /* 0x000fe20000000000 */
[----:B------:R2:W-:Y:S01]  /*1f90*/  STL [R1+0x5c], RZ ;  /* 0x00005cff01007387 */ /* 0x0005e20000100800 */
[----:B------:R-:W-:Y:S01]  /*1fa0*/  UMOV UR11, 0xc0000010 ;  /* 0xc0000010000b7882 */ /* 0x000fe20000000000 */
[----:B------:R-:W-:Y:S01]  /*1fb0*/  UMOV UR6, 0x1 ;  /* 0x0000000100067882 */ /* 0x000fe20000000000 */
[----:B------:R-:W-:Y:S01]  /*1fc0*/  CS2R R10, SRZ ;  /* 0x00000000000a7805 */ /* 0x000fe2000001ff00 */
[----:B------:R2:W-:Y:S01]  /*1fd0*/  STL [R1+0x58], RZ ;  /* 0x000058ff01007387 */ /* 0x0005e20000100800 */
[----:B------:R-:W-:Y:S01]  /*1fe0*/  CS2R R12, SRZ ;  /* 0x00000000000c7805 */ /* 0x000fe2000001ff00 */
[----:B------:R-:W-:Y:S01]  /*1ff0*/  QGMMA.64x256x32.F32.E5M2.E5M2 R24, gdesc[UR8], RZ, !UPT, gsb0 ;  /* 0x03e00000081879f3 */ /* 0x000fe2000c0038ff */
        /* <DEDUP_REMOVED lines=55> */
[----:B------:R-:W-:Y:S01]  /*2370*/  CS2R R224, SRZ ;  /* 0x0000000000e07805 */ /* 0x000fe2000001ff00 */
[----:B------:R-:W-:Y:S01]  /*2380*/  IMAD.MOV.U32 R226, RZ, RZ, RZ ;  /* 0x000000ffffe27224 */ /* 0x000fe200078e00ff */
[----:B------:R2:W-:Y:S04]  /*2390*/  STL [R1+0x1c], RZ ;  /* 0x00001cff01007387 */ /* 0x0005e80000100800 */
[----:B------:R2:W-:Y:S04]  /*23a0*/  STL [R1+0x18], RZ ;  /* 0x000018ff01007387 */ /* 0x0005e80000100800 */
[----:B------:R2:W-:Y:S04]  /*23b0*/  STL [R1+0x14], RZ ;  /* 0x000014ff01007387 */ /* 0x0005e80000100800 */
[----:B------:R2:W-:Y:S04]  /*23c0*/  STL [R1+0x10], RZ ;  /* 0x000010ff01007387 */ /* 0x0005e80000100800 */
[----:B------:R2:W-:Y:S04]  /*23d0*/  STL [R1+0xc], RZ ;  /* 0x00000cff01007387 */ /* 0x0005e80000100800 */
[----:B------:R2:W-:Y:S04]  /*23e0*/  STL [R1+0x8], RZ ;  /* 0x000008ff01007387 */ /* 0x0005e80000100800 */
[----:B------:R2:W-:Y:S04]  /*23f0*/  STL [R1+0x4], RZ ;  /* 0x000004ff01007387 */ /* 0x0005e80000100800 */
[----:B------:R2:W-:Y:S01]  /*2400*/  STL [R1], RZ ;  /* 0x000000ff01007387 */ /* 0x0005e20000100800 */
[----:B------:R-:W-:Y:S05]  /*2410*/  @!P0 BRA `(.L_x_22) ;  /* 0x0000000800808947 */ /* 0x000fea0003800000 */
[----:B------:R-:W-:Y:S02]  /*2420*/  WARPGROUP.DEPBAR.LE gsb0, 0x0 ;  /* 0x00008000000079c5 */ /* 0x000fe40000010000 */
[----:B------:R-:W-:-:S01]  /*2430*/  FADD R227, RZ, R122 ;  /* 0x0000007affe37221 */ /* 0x000fc20000000000 */
[----:B------:R-:W-:Y:S01]  /*2440*/  FADD R226, RZ, R24 ;  /* 0x00000018ffe27221 */ /* 0x000fe20000000000 */
[----:B------:R-:W-:-:S01]  /*2450*/  FADD R225, RZ, R25 ;  /* 0x00000019ffe17221 */ /* 0x000fc20000000000 */
[----:B------:R-:W-:Y:S01]  /*2460*/  FADD R224, RZ, R26 ;  /* 0x0000001affe07221 */ /* 0x000fe20000000000 */
[----:B------:R-:W-:-:S01]  /*2470*/  FADD R223, RZ, R27 ;  /* 0x0000001bffdf7221 */ /* 0x000fc20000000000 */
[----:B------:R0:W-:Y:S01]  /*2480*/  STL [R1], R227 ;  /* 0x000000e301007387 */ /* 0x0001e20000100800 */
[----:B------:R-:W-:-:S01]  /*2490*/  FADD R222, RZ, R28 ;  /* 0x0000001cffde7221 */ /* 0x000fc20000000000 */
[----:B------:R-:W-:Y:S01]  /*24a0*/  FADD R221, RZ, R29 ;  /* 0x0000001dffdd7221 */ /* 0x000fe20000000000 */
[----:B------:R-:W-:-:S01]  /*24b0*/  FADD R220, RZ, R30 ;  /* 0x0000001effdc7221 */ /* 0x000fc20000000000 */
[----:B------:R-:W-:Y:S01]  /*24c0*/  FADD R219, RZ, R31 ;  /* 0x0000001fffdb7221 */ /* 0x000fe20000000000 */
[----:B------:R-:W-:-:S01]  /*24d0*/  FADD R218, RZ, R32 ;  /* 0x00000020ffda7221 */ /* 0x000fc20000000000 */
[----:B------:R-:W-:Y:S01]  /*24e0*/  FADD R217, RZ, R33 ;  /* 0x00000021ffd97221 */ /* 0x000fe20000000000 */
[----:B------:R-:W-:-:S01]  /*24f0*/  FADD R216, RZ, R34 ;  /* 0x00000022ffd87221 */ /* 0x000fc20000000000 */
[----:B------:R-:W-:Y:S01]  /*2500*/  FADD R215, RZ, R35 ;  /* 0x00000023ffd77221 */ /* 0x000fe20000000000 */
[----:B------:R-:W-:-:S01]  /*2510*/  FADD R214, RZ, R36 ;  /* 0x00000024ffd67221 */ /* 0x000fc20000000000 */
[----:B0-----:R-:W-:Y:S01]  /*2520*/  FADD R227, RZ, R123 ;  /* 0x0000007bffe37221 */ /* 0x001fe20000000000 */
[----:B------:R-:W-:-:S01]  /*2530*/  FADD R213, RZ, R37 ;  /* 0x00000025ffd57221 */ /* 0x000fc20000000000 */
[----:B------:R-:W-:Y:S01]  /*2540*/  FADD R212, RZ, R38 ;  /* 0x00000026ffd47221 */ /* 0x000fe20000000000 */
[----:B------:R-:W-:-:S01]  /*2550*/  FADD R211, RZ, R39 ;  /* 0x00000027ffd37221 */ /* 0x000fc20000000000 */
[----:B------:R-:W-:Y:S01]  /*2560*/  FADD R210, RZ, R40 ;  /* 0x00000028ffd27221 */ /* 0x000fe20000000000 */
[----:B------:R0:W-:Y:S01]  /*2570*/  STL [R1+0x4], R227 ;  /* 0x000004e301007387 */ /* 0x0001e20000100800 */
        /* <DEDUP_REMOVED lines=93> */
[----:B------:R-:W-:Y:S01]  /*2b50*/  UMOV UR6, URZ ;  /* 0x0000003f00067c82 */ /* 0x000fe20008000000 */
[----:B0-----:R-:W-:-:S05]  /*2b60*/  FADD R227, RZ, R130 ;  /* 0x00000082ffe37221 */ /* 0x001fca0000000000 */
[----:B------:R0:W-:Y:S02]  /*2b70*/  STL [R1+0x20], R227 ;  /* 0x000020e301007387 */ /* 0x0001e40000100800 */
        /* <DEDUP_REMOVED lines=42> */
.L_x_22:
[----:B------:R-:W-:-:S04]  /*2e20*/  UIADD3 UR16, UR5, 0x1, URZ ;  /* 0x0000000105107890 */ /* 0x000fc8000fffe03f */
[----:B------:R-:W-:-:S04]  /*2e30*/  UISETP.NE.AND UP0, UPT, UR16, 0x3, UPT ;  /* 0x000000031000788c */ /* 0x000fc8000bf05270 */
[----:B------:R-:W-:Y:S02]  /*2e40*/  USEL UR8, URZ, 0x1, UP0 ;  /* 0x000000013f087887 */ /* 0x000fe40008000000 */
[----:B------:R-:W-:Y:S02]  /*2e50*/  USEL UR16, UR16, URZ, UP0 ;  /* 0x0000003f10107287 */ /* 0x000fe40008000000 */
[----:B------:R-:W-:-:S06]  /*2e60*/  ULOP3.LUT UR8, UR4, UR8, URZ, 0x3c, !UPT ;  /* 0x0000000804087292 */ /* 0x000fcc000f8e3c3f */
[----:B0-----:R-:W-:Y:S01]  /*2e70*/  IMAD.U32 R227, RZ, RZ, UR8 ;  /* 0x00000008ffe37e24 */ /* 0x001fe2000f8e00ff */
[----:B------:R-:W-:-:S06]  /*2e80*/  UMOV UR8, 0x1 ;  /* 0x0000000100087882 */ /* 0x000fcc0000000000 */
.L_x_17:
[----:B------:R-:W-:-:S04]  /*2e90*/  UISETP.LT.AND UP0, UPT, UR12, 0x1, UPT ;  /* 0x000000010c00788c */ /* 0x000fc8000bf01270 */
[----:B------:R-:W-:-:S04]  /*2ea0*/  USEL UR9, UR12, 0x1, UP0 ;  /* 0x000000010c097887 */ /* 0x000fc80008000000 */
[----:B------:R-:W-:-:S04]  /*2eb0*/  UIADD3 UR9, UR12, -UR9, URZ ;  /* 0x800000090c097290 */ /* 0x000fc8000fffe03f */
[----:B------:R-:W-:-:S06]  /*2ec0*/  UISETP.GE.AND UP0, UPT, UR9, 0x1, UPT ;  /* 0x000000010900788c */ /* 0x000fcc000bf06270 */
[----:B------:R-:W-:-:S13]  /*2ed0*/  PLOP3.LUT P0, PT, PT, PT, UP0, 0x80, 0x0 ;  /* 0x000000000000781c */ /* 0x000fda0003f0f008 */
[----:B------:R-:W-:Y:S05]  /*2ee0*/  @!P0 BRA `(.L_x_23) ;  /* 0x0000001000908947 */ /* 0x000fea0003800000 */
[----:B------:R-:W-:Y:S01]  /*2ef0*/  IMAD.U32 R228, RZ, RZ, UR9 ;  /* 0x00000009ffe47e24 */ /* 0x000fe2000f8e00ff */
[----:B------:R-:W-:Y:S01]  /*2f00*/  UMOV UR17, UR5 ;  /* 0x0000000500117c82 */ /* 0x000fe20008000000 */
[----:B------:R-:W-:-:S05]  /*2f10*/  ULDC UR24, c[0x0][0x50c] ;  /* 0x0001430000187ab9 */ /* 0x000fca0000000800 */
.L_x_31:
[----:B------:R-:W-:-:S06]  /*2f20*/  UISETP.NE.AND UP0, UPT, UR22, 0x3, UPT ;  /* 0x000000031600788c */ /* 0x000fcc000bf05270 */
[----:B------:R-:W-:-:S13]  /*2f30*/  PLOP3.LUT P1, PT, PT, PT, UP0, 0x80, 0x0 ;  /* 0x000000000000781c */ /* 0x000fda0003f2f008 */
[----:B-1---5:R-:W-:Y:S05]  /*2f40*/  @!P1 BRA `(.L_x_24) ;  /* 0x0000000000049947 */ /* 0x022fea0003800000 */
[----:B------:R-:W-:Y:S01]  /*2f50*/  BPT.TRAP 0x1 ;  /* 0x000000040000795c */ /* 0x000fe20000300000 */
.L_x_24:
[----:B------:R-:W0:Y:S01]  /*2f60*/  S2UR UR9, SR_CgaCtaId ;  /* 0x00000000000979c3 */ /* 0x000e220000008800 */
[----:B------:R-:W-:Y:S01]  /*2f70*/  UMOV UR14, 0x400 ;  /* 0x00000400000e7882 */ /* 0x000fe20000000000 */
[----:B------:R-:W-:Y:S01]  /*2f80*/  SHF.L.U32 R229, R227, 0x1f, RZ ;  /* 0x0000001fe3e57819 */ /* 0x000fe200000006ff */
[----:B0-----:R-:W-:-:S04]  /*2f90*/  ULEA UR14, UR9, UR14, 0x18 ;  /* 0x0000000e090e7291 */ /* 0x001fc8000f8ec03f */
[----:B------:R-:W-:-:S09]  /*2fa0*/  ULEA UR9, UR16, UR14, 0x3 ;  /* 0x0000000e10097291 */ /* 0x000fd2000f8e183f */
[----:B------:R0:W1:Y:S01]  /*2fb0*/  SYNCS.PHASECHK.TRANS64.TRYWAIT P0, [UR9], R229 ;  /* 0x000000e5ff0075a7 */ /* 0x0000620008000149 */
[----:B------:R-:W-:Y:S05]  /*2fc0*/  @!P1 BRA `(.L_x_25) ;  /* 0x0000000000049947 */ /* 0x000fea0003800000 */
[----:B------:R-:W-:Y:S01]  /*2fd0*/  BPT.TRAP 0x1 ;  /* 0x000000040000795c */ /* 0x000fe20000300000 */
.L_x_25:
[----:B-1----:R-:W-:Y:S05]  /*2fe0*/  @P0 BRA `(.L_x_26) ;  /* 0x0000000000080947 */ /* 0x002fea0003800000 */
[----:B------:R-:W1:Y:S02]  /*2ff0*/  SYNCS.PHASECHK.TRANS64.TRYWAIT P0, [UR9], R229 ;  /* 0x000000e5ff0075a7 */ /* 0x000e640008000149 */
[----:B-1----:R-:W-:Y:S05]  /*3000*/  @!P0 BRA `(.L_x_27) ;  /* 0x000000d000688947 */ /* 0x002fea0003800000 */
.L_x_26:
[----:B------:R-:W-:Y:S01]  /*3010*/  UIADD3 UR9, UR14, 0x3100, URZ ;  /* 0x000031000e097890 */ /* 0x000fe2000fffe03f */
[----:B------:R-:W-:Y:S01]  /*3020*/  WARPGROUP.ARRIVE ;  /* 0x00000000000079c5 */ /* 0x000fe20000000000 */
[----:B------:R-:W-:Y:S02]  /*3030*/  UISETP.NE.AND UP0, UPT, UR7, URZ, UPT ;  /* 0x0000003f0700728c */ /* 0x000fe4000bf05270 */
[----:B------:R-:W-:Y:S02]  /*3040*/  USHF.R.U32.HI UR9, URZ, 0x4, UR9 ;  /* 0x000000043f097899 */ /* 0x000fe40008011609 */
[----:B------:R-:W-:Y:S02]  /*3050*/  USEL UR8, UR8, URZ, !UP0 ;  /* 0x0000003f08087287 */ /* 0x000fe4000c000000 */
[----:B------:R-:W-:Y:S02]  /*3060*/  ULOP3.LUT UR9, UR9, 0x3fff, URZ, 0xc0, !UPT ;  /* 0x00003fff09097892 */ /* 0x000fe4000f8ec03f */
[----:B------:R-:W-:-:S02]  /*3070*/  ULOP3.LUT UR7, UR15, 0x10000, URZ, 0xfc, !UPT ;  /* 0x000100000f077892 */ /* 0x000fc4000f8efc3f */
[----:B------:R-:W-:Y:S02]  /*3080*/  ULOP3.LUT UR9, UR9, 0x10000, URZ, 0xfc, !UPT ;  /* 0x0001000009097892 */ /* 0x000fe4000f8efc3f */
[----:B------:R-:W-:Y:S02]  /*3090*/  UISETP.NE.U32.AND UP0, UPT, UR8, URZ, UPT ;  /* 0x0000003f0800728c */ /* 0x000fe4000bf05070 */
[----:B------:R-:W-:Y:S02]  /*30a0*/  ULEA UR8, UR16, UR7, 0x8 ;  /* 0x0000000710087291 */ /* 0x000fe4000f8e403f */
[----:B------:R-:W-:Y:S01]  /*30b0*/  ULEA UR10, UR16, UR9, 0x9 ;  /* 0x00000009100a7291 */ /* 0x000fe2000f8e483f */
[----:B------:R-:W-:Y:S02]  /*30c0*/  UMOV UR11, 0xc0000010 ;  /* 0xc0000010000b7882 */ /* 0x000fe40000000000 */
[----:B------:R-:W-:Y:S01]  /*30d0*/  UMOV UR9, 0xc0000010 ;  /* 0xc000001000097882 */ /* 0x000fe20000000000 */
[----:B------:R-:W-:-:S05]  /*30e0*/  UIADD3 UR6, UR6, 0x1, URZ ;  /* 0x0000000106067890 */ /* 0x000fca000fffe03f */
[----:B------:R-:W-:Y:S01]  /*30f0*/  QGMMA.64x256x32.F32.E5M2.E5M2 R24, gdesc[UR8], R24, UP0, gsb0 ;  /* 0x03e00000081879f3 */ /* 0x000fe2000b803818 */
[----:B------:R-:W-:-:S04]  /*3100*/  UISETP.NE.AND UP0, UPT, UR6, UR24, UPT ;  /* 0x000000180600728c */ /* 0x000fc8000bf05270 */
[----:B------:R-:W-:-:S06]  /*3110*/  USEL UR7, URZ, 0x1, UP0 ;  /* 0x000000013f077887 */ /* 0x000fcc0008000000 */
[----:B------:R-:W-:Y:S01]  /*3120*/  ISETP.NE.AND P0, PT, RZ, UR7, PT ;  /* 0x00000007ff007c0c */ /* 0x000fe2000bf05270 */
[----:B------:R-:W-:-:S12]  /*3130*/  WARPGROUP.DEPBAR.LE gsb0, 0x1 ;  /* 0x00008000000079c5 */ /* 0x000fd80000010100 */
[----:B------:R-:W-:Y:S05]  /*3140*/  @!P0 BRA `(.L_x_28) ;  /* 0x0000000c00808947 */ /* 0x000fea0003800000 */
[----:B------:R-:W-:Y:S02]  /*3150*/  WARPGROUP.DEPBAR.LE gsb0, 0x0 ;  /* 0x00008000000079c5 */ /* 0x000fe40000010000 */
[----:B------:R-:W-:-:S01]  /*3160*/  FADD R226, R24, R226 ;  /* 0x000000e218e27221 */ /* 0x000fc20000000000 */
[----:B------:R-:W-:Y:S01]  /*3170*/  FADD R225, R25, R225 ;  /* 0x000000e119e17221 */ /* 0x000fe20000000000 */
[----:B------:R1:W-:Y:S01]  /*3180*/  STL [R1+0x90], R227 ;  /* 0x000090e301007387 */ /* 0x0003e20000100800 */
[----:B------:R-:W-:-:S01]  /*3190*/  FADD R224, R26, R224 ;  /* 0x000000e01ae07221 */ /* 0x000fc20000000000 */
[----:B------:R-:W-:Y:S01]  /*31a0*/  FADD R223, R27, R223 ;  /* 0x000000df1bdf7221 */ /* 0x000fe20000000000 */
[----:B------:R-:W-:-:S01]  /*31b0*/  FADD R222, R28, R222 ;  /* 0x000000de1cde7221 */ /* 0x000fc20000000000 */
[----:B------:R-:W-:Y:S01]  /*31c0*/  FADD R221, R29, R221 ;  /* 0x000000dd1ddd7221 */ /* 0x000fe20000000000 */
[----:B-1----:R-:W3:Y:S04]  /*31d0*/  LDL.LU R227, [R1+0x30] ;  /* 0x0000300001e37983 */ /* 0x002ee80000300800 */
[----:B------:R1:W-:Y:S01]  /*31e0*/  STL [R1+0x94], R226 ;  /* 0x000094e201007387 */ /* 0x0003e20000100800 */
[----:B------:R-:W-:-:S01]  /*31f0*/  FADD R220, R30, R220 ;  /* 0x000000dc1edc7221 */ /* 0x000fc20000000000 */
[----:B------:R-:W-:-:S02]  /*3200*/  FADD R219, R31, R219 ;  /* 0x000000db1fdb7221 */ /* 0x000fc40000000000 */
[----:B-1----:R-:W4:Y:S04]  /*3210*/  LDL.LU R226, [R1+0x2c] ;  /* 0x00002c0001e27983 */ /* 0x002f280000300800 */
[----:B------:R1:W-:Y:S01]  /*3220*/  STL [R1+0x98], R225 ;  /* 0x000098e101007387 */ /* 0x0003e20000100800 */
[----:B------:R-:W-:-:S03]  /*3230*/  FADD R218, R32, R218 ;  /* 0x000000da20da7221 */ /* 0x000fc60000000000 */
[----:B-1----:R-:W2:Y:S04]  /*3240*/  LDL.LU R225, [R1+0x28] ;  /* 0x0000280001e17983 */ /* 0x002ea80000300800 */
        /* <DEDUP_REMOVED lines=9> */
[----:B------:R1:W-:Y:S04]  /*32e0*/  STL [R1+0xa8], R221 ;  /* 0x0000a8dd01007387 */ /* 0x0003e80000100800 */
        /* <DEDUP_REMOVED lines=12> */
[----:B-1----:R-:W2:Y:S01]  /*33b0*/  LDL.LU R215, [R1] ;  /* 0x0000000001d77983 */ /* 0x002ea20000300800 */
[----:B------:R-:W-:-:S01]  /*33c0*/  FADD R214, R36, R214 ;  /* 0x000000d624d67221 */ /* 0x000fc20000000000 */
[----:B------:R-:W-:Y:S01]  /*33d0*/  FADD R213, R37, R213 ;  /* 0x000000d525d57221 */ /* 0x000fe20000000000 */
[----:B------:R-:W-:-:S01]  /*33e0*/  FADD R212, R38, R212 ;  /* 0x000000d426d47221 */ /* 0x000fc20000000000 */
[----:B------:R-:W-:Y:S01]  /*33f0*/  FADD R211, R39, R211 ;  /* 0x000000d327d37221 */ /* 0x000fe20000000000 */
[----:B------:R-:W-:-:S01]  /*3400*/  FADD R210, R40, R210 ;  /* 0x000000d228d27221 */ /* 0x000fc20000000000 */
[----:B------:R-:W-:Y:S01]  /*3410*/  STL [R1+0xc4], R214 ;  /* 0x0000c4d601007387 */ /* 0x000fe20000100800 */
        /* <DEDUP_REMOVED lines=11> */
[----:B------:R1:W-:Y:S01]  /*34d0*/  STL [R1+0xd0], R211 ;  /* 0x0000d0d301007387 */ /* 0x0003e20000100800 */
[----:B------:R-:W-:-:S01]  /*34e0*/  FADD R200, R50, R200 ;  /* 0x000000c832c87221 */ /* 0x000fc20000000000 */
[----:B------:R-:W-:Y:S01]  /*34f0*/  FADD R199, R51, R199 ;  /* 0x000000c733c77221 */ /* 0x000fe20000000000 */
        /* <DEDUP_REMOVED lines=69> */
[----:B-----5:R-:W-:Y:S01]  /*3950*/  FADD R0, R121, R0 ;  /* 0x0000000079007221 */ /* 0x020fe20000000000 */
[----:B---3--:R-:W-:-:S01]  /*3960*/  FADD R227, R134, R227 ;  /* 0x000000e386e37221 */ /* 0x008fc20000000000 */
[----:B----4-:R-:W-:Y:S01]  /*3970*/  FADD R226, R133, R226 ;  /* 0x000000e285e27221 */ /* 0x010fe20000000000 */
[----:B--2---:R-:W-:-:S01]  /*3980*/  FADD R225, R132, R225 ;  /* 0x000000e184e17221 */ /* 0x004fc20000000000 */
        /* <DEDUP_REMOVED lines=9> */
[----:B------:R-:W-:-:S05]  /*3a20*/  FADD R215, R122, R215 ;  /* 0x000000d77ad77221 */ /* 0x000fca0000000000 */
[----:B------:R2:W-:Y:S04]  /*3a30*/  STL [R1], R215 ;  /* 0x000000d701007387 */ /* 0x0005e80000100800 */
[----:B------:R3:W-:Y:S04]  /*3a40*/  STL [R1+0x4], R216 ;  /* 0x000004d801007387 */ /* 0x0007e80000100800 */
        /* <DEDUP_REMOVED lines=8> */
[----:B-1----:R-:W4:Y:S04]  /*3ad0*/  LDL.LU R211, [R1+0x34] ;  /* 0x0000340001d37983 */ /* 0x002f280000300800 */
[----:B------:R1:W-:Y:S04]  /*3ae0*/  STL [R1+0x28], R225 ;  /* 0x000028e101007387 */ /* 0x0003e80000100800 */
[----:B------:R-:W4:Y:S04]  /*3af0*/  LDL.LU R212, [R1+0x38] ;  /* 0x0000380001d47983 */ /* 0x000f280000300800 */
[----:B------:R1:W-:Y:S04]  /*3b00*/  STL [R1+0x2c], R226 ;  /* 0x00002ce201007387 */ /* 0x0003e80000100800 */
[----:B------:R-:W4:Y:S04]  /*3b10*/  LDL.LU R213, [R1+0x3c] ;  /* 0x00003c0001d57983 */ /* 0x000f280000300800 */
[----:B------:R1:W-:Y:S04]  /*3b20*/  STL [R1+0x30], R227 ;  /* 0x000030e301007387 */ /* 0x0003e80000100800 */
[----:B------:R-:W4:Y:S04]  /*3b30*/  LDL.LU R214, [R1+0x40] ;  /* 0x0000400001d67983 */ /* 0x000f280000300800 */
[----:B--2---:R-:W2:Y:S04]  /*3b40*/  LDL.LU R215, [R1+0x44] ;  /* 0x0000440001d77983 */ /* 0x004ea80000300800 */
[----:B---3--:R-:W3:Y:S04]  /*3b50*/  LDL.LU R216, [R1+0x48] ;  /* 0x0000480001d87983 */ /* 0x008ee80000300800 */
[----:B----4-:R-:W4:Y:S04]  /*3b60*/  LDL.LU R217, [R1+0x4c] ;  /* 0x00004c0001d97983 */ /* 0x010f280000300800 */
[----:B0-----:R-:W4:Y:S04]  /*3b70*/  LDL.LU R218, [R1+0x50] ;  /* 0x0000500001da7983 */ /* 0x001f280000300800 */
[----:B------:R-:W4:Y:S04]  /*3b80*/  LDL.LU R219, [R1+0x54] ;  /* 0x0000540001db7983 */ /* 0x000f280000300800 */
[----:B------:R-:W4:Y:S04]  /*3b90*/  LDL.LU R220, [R1+0x58] ;  /* 0x0000580001dc7983 */ /* 0x000f280000300800 */
[----:B------:R-:W4:Y:S04]  /*3ba0*/  LDL.LU R221, [R1+0x5c] ;  /* 0x00005c0001dd7983 */ /* 0x000f280000300800 */
[----:B------:R-:W4:Y:S04]  /*3bb0*/  LDL.LU R222, [R1+0x60] ;  /* 0x0000600001de7983 */ /* 0x000f280000300800 */
[----:B------:R-:W4:Y:S04]  /*3bc0*/  LDL.LU R223, [R1+0x64] ;  /* 0x0000640001df7983 */ /* 0x000f280000300800 */
[----:B------:R-:W4:Y:S04]  /*3bd0*/  LDL.LU R224, [R1+0x68] ;  /* 0x0000680001e07983 */ /* 0x000f280000300800 */
[----:B-1----:R-:W4:Y:S04]  /*3be0*/  LDL.LU R225, [R1+0x6c] ;  /* 0x00006c0001e17983 */ /* 0x002f280000300800 */
[----:B------:R-:W4:Y:S04]  /*3bf0*/  LDL.LU R226, [R1+0x70] ;  /* 0x0000700001e27983 */ /* 0x000f280000300800 */
[----:B------:R-:W4:Y:S01]  /*3c00*/  LDL.LU R227, [R1+0x74] ;  /* 0x0000740001e37983 */ /* 0x000f220000300800 */
[----:B------:R-:W-:-:S05]  /*3c10*/  FADD R211, R135, R211 ;  /* 0x000000d387d37221 */ /* 0x000fca0000000000 */
[----:B------:R0:W-:Y:S01]  /*3c20*/  STL [R1+0x34], R211 ;  /* 0x000034d301007387 */ /* 0x0001e20000100800 */
[----:B------:R-:W-:-:S03]  /*3c30*/  FADD R212, R136, R212 ;  /* 0x000000d488d47221 */ /* 0x000fc60000000000 */
[----:B0-----:R1:W5:Y:S01]  /*3c40*/  LDL.LU R211, [R1+0xd0] ;  /* 0x0000d00001d37983 */ /* 0x0013620000300800 */
[----:B------:R-:W-:-:S03]  /*3c50*/  FADD R213, R137, R213 ;  /* 0x000000d589d57221 */ /* 0x000fc60000000000 */
[----:B------:R0:W-:Y:S01]  /*3c60*/  STL [R1+0x38], R212 ;  /* 0x000038d401007387 */ /* 0x0001e20000100800 */
[----:B------:R-:W-:-:S01]  /*3c70*/  FADD R214, R138, R214 ;  /* 0x000000d68ad67221 */ /* 0x000fc20000000000 */
[----:B--2---:R-:W-:Y:S02]  /*3c80*/  FADD R215, R139, R215 ;  /* 0x000000d78bd77221 */ /* 0x004fe40000000000 */
[----:B0-----:R1:W5:Y:S01]  /*3c90*/  LDL.LU R212, [R1+0xcc] ;  /* 0x0000cc0001d47983 */ /* 0x0013620000300800 */
[----:B---3--:R-:W-:-:S03]  /*3ca0*/  FADD R216, R140, R216 ;  /* 0x000000d88cd87221 */ /* 0x008fc60000000000 */
[----:B------:R0:W-:Y:S01]  /*3cb0*/  STL [R1+0x3c], R213 ;  /* 0x00003cd501007387 */ /* 0x0001e20000100800 */
[----:B----4-:R-:W-:-:S03]  /*3cc0*/  FADD R217, R141, R217 ;  /* 0x000000d98dd97221 */ /* 0x010fc60000000000 */
[----:B0-----:R1:W5:Y:S01]  /*3cd0*/  LDL.LU R213, [R1+0xc8] ;  /* 0x0000c80001d57983 */ /* 0x0013620000300800 */
[----:B------:R-:W-:-:S03]  /*3ce0*/  FADD R218, R142, R218 ;  /* 0x000000da8eda7221 */ /* 0x000fc60000000000 */
[----:B------:R0:W-:Y:S01]  /*3cf0*/  STL [R1+0x40], R214 ;  /* 0x000040d601007387 */ /* 0x0001e20000100800 */
[----:B------:R-:W-:-:S01]  /*3d00*/  FADD R219, R143, R219 ;  /* 0x000000db8fdb7221 */ /* 0x000fc20000000000 */
[----:B------:R-:W-:Y:S02]  /*3d10*/  FADD R220, R144, R220 ;  /* 0x000000dc90dc7221 */ /* 0x000fe40000000000 */
[----:B0-----:R1:W5:Y:S04]  /*3d20*/  LDL.LU R214, [R1+0xc4] ;  /* 0x0000c40001d67983 */ /* 0x0013680000300800 */
[----:B------:R0:W-:Y:S01]  /*3d30*/  STL [R1+0x44], R215 ;  /* 0x000044d701007387 */ /* 0x0001e20000100800 */
[----:B------:R-:W-:-:S01]  /*3d40*/  FADD R221, R145, R221 ;  /* 0x000000dd91dd7221 */ /* 0x000fc20000000000 */
[----:B------:R-:W-:-:S02]  /*3d50*/  FADD R222, R146, R222 ;  /* 0x000000de92de7221 */ /* 0x000fc40000000000 */
[----:B0-----:R1:W5:Y:S04]  /*3d60*/  LDL.LU R215, [R1+0xc0] ;  /* 0x0000c00001d77983 */ /* 0x0013680000300800 */
[----:B------:R0:W-:Y:S01]  /*3d70*/  STL [R1+0x48], R216 ;  /* 0x000048d801007387 */ /* 0x0001e20000100800 */
[----:B------:R-:W-:-:S03]  /*3d80*/  FADD R223, R147, R223 ;  /* 0x000000df93df7221 */ /* 0x000fc60000000000 */
        /* <DEDUP_REMOVED lines=13> */
[----:B------:R0:W-:Y:S04]  /*3e60*/  STL [R1+0x5c], R221 ;  /* 0x00005cdd01007387 */ /* 0x0001e80000100800 */
        /* <DEDUP_REMOVED lines=12> */
[----:B0-----:R1:W5:Y:S01]  /*3f30*/  LDL.LU R227, [R1+0x90] ;  /* 0x0000900001e37983 */ /* 0x0013620000300800 */
[----:B------:R-:W-:-:S05]  /*3f40*/  UMOV UR6, URZ ;  /* 0x0000003f00067c82 */ /* 0x000fca0008000000 */
.L_x_28:
[----:B------:R-:W-:Y:S05]  /*3f50*/  @!P1 BRA `(.L_x_29) ;  /* 0x0000000000049947 */ /* 0x000fea0003800000 */
[----:B------:R-:W-:Y:S01]  /*3f60*/  BPT.TRAP 0x1 ;  /* 0x000000040000795c */ /* 0x000fe20000300000 */
.L_x_29:
[----:B------:R3:W-:Y:S04]  /*3f70*/  STL [R1+0x94], R2 ;  /* 0x0000940201007387 */ /* 0x0007e80000100800 */
[----:B---3--:R-:W3:Y:S04]  /*3f80*/  LDL R2, [R1+0x78] ;  /* 0x0000780001027983 */ /* 0x008ee80000100800 */
[----:B-----5:R4:W-:Y:S04]  /*3f90*/  STL [R1+0x90], R0 ;  /* 0x0000900001007387 */ /* 0x0209e80000100800 */
[----:B----4-:R-:W4:Y:S01]  /*3fa0*/  LDL R0, [R1+0x7c] ;  /* 0x00007c0001007983 */ /* 0x010f220000100800 */
[----:B0-----:R-:W-:Y:S01]  /*3fb0*/  IMAD.U32 R229, RZ, RZ, UR17 ;  /* 0x00000011ffe57e24 */ /* 0x001fe2000f8e00ff */
[----:B---3--:R-:W-:-:S02]  /*3fc0*/  ISETP.NE.AND P0, PT, R2, RZ, PT ;  /* 0x000000ff0200720c */ /* 0x008fc40003f05270 */
[----:B------:R0:W5:Y:S11]  /*3fd0*/  LDL.LU R2, [R1+0x94] ;  /* 0x0000940001027983 */ /* 0x0001760000300800 */
[----:B------:R-:W-:-:S05]  /*3fe0*/  @P0 LEA R229, R229, UR14, 0x3 ;  /* 0x0000000ee5e50c11 */ /* 0x000fca000f8e18ff */
[----:B------:R-:W-:-:S05]  /*3ff0*/  @P0 VIADD R229, R229, 0x18 ;  /* 0x00000018e5e50836 */ /* 0x000fca0000000000 */
[----:B----4-:R-:W-:Y:S02]  /*4000*/  @P0 PRMT R229, R0, 0x654, R229 ;  /* 0x0000065400e50816 */ /* 0x010fe400000000e5 */
[----:B------:R0:W5:Y:S01]  /*4010*/  LDL.LU R0, [R1+0x90] ;  /* 0x0000900001007983 */ /* 0x0001620000300800 */
[----:B------:R-:W-:Y:S01]  /*4020*/  UISETP.GT.U32.AND UP0, UPT, UR13, 0x1, UPT ;  /* 0x000000010d00788c */ /* 0x000fe2000bf04070 */
[----:B------:R0:W-:Y:S05]  /*4030*/  @P0 SYNCS.ARRIVE.TRANS64.RED.A1T0 RZ, [R229+URZ], RZ ;  /* 0x000000ffe5ff09a7 */ /* 0x0001ea000810043f */
[----:B------:R-:W-:-:S13]  /*4040*/  PLOP3.LUT P0, PT, PT, PT, UP0, 0x80, 0x0 ;  /* 0x000000000000781c */ /* 0x000fda0003f0f008 */
[----:B0-----:R-:W-:Y:S05]  /*4050*/  @P0 BRA `(.L_x_30) ;  /* 0x0000000000040947 */ /* 0x001fea0003800000 */
[----:B------:R-:W-:Y:S01]  /*4060*/  BPT.TRAP 0x1 ;  /* 0x000000040000795c */ /* 0x000fe20000300000 */
.L_x_30:
[----:B------:R-:W-:Y:S01]  /*4070*/  UIADD3 UR16, UR16, 0x1, URZ ;  /* 0x0000000110107890 */ /* 0x000fe2000fffe03f */
[C---:B------:R-:W-:Y:S01]  /*4080*/  ISETP.GT.AND P0, PT, R228.reuse, 0x1, PT ;  /* 0x00000001e400780c */ /* 0x040fe20003f04270 */
[----:B------:R-:W-:Y:S01]  /*4090*/  UIADD3 UR17, UR17, 0x1, URZ ;  /* 0x0000000111117890 */ /* 0x000fe2000fffe03f */
[----:B------:R-:W-:Y:S01]  /*40a0*/  VIADD R228, R228, 0xffffffff ;  /* 0xffffffffe4e47836 */ /* 0x000fe20000000000 */
[----:B------:R-:W-:Y:S02]  /*40b0*/  UISETP.NE.AND UP0, UPT, UR16, 0x3, UPT ;  /* 0x000000031000788c */ /* 0x000fe4000bf05270 */
[----:B------:R-:W-:Y:S02]  /*40c0*/  UISETP.NE.AND UP1, UPT, UR17, 0x3, UPT ;  /* 0x000000031100788c */ /* 0x000fe4000bf25270 */
[----:B------:R-:W-:Y:S02]  /*40d0*/  USEL UR8, URZ, 0x1, UP0 ;  /* 0x000000013f087887 */ /* 0x000fe40008000000 */
[----:B------:R-:W-:-:S02]  /*40e0*/  USEL UR16, UR16, URZ, UP0 ;  /* 0x0000003f10107287 */ /* 0x000fc40008000000 */
[----:B------:R-:W-:Y:S02]  /*40f0*/  USEL UR17, UR17, URZ, UP1 ;  /* 0x0000003f11117287 */ /* 0x000fe40008800000 */
[----:B------:R-:W-:Y:S01]  /*4100*/  LOP3.LUT R227, R227, UR8, RZ, 0x3c, !PT ;  /* 0x00000008e3e37c12 */ /* 0x000fe2000f8e3cff */
[----:B------:R-:W-:Y:S01]  /*4110*/  UMOV UR8, 0x1 ;  /* 0x0000000100087882 */ /* 0x000fe20000000000 */
[----:B------:R-:W-:Y:S08]  /*4120*/  @P0 BRA `(.L_x_31) ;  /* 0xffffffec007c0947 */ /* 0x000ff0000383ffff */
.L_x_23:
[----:B------:R-:W-:-:S04]  /*4130*/  UISETP.NE.AND UP0, UPT, UR6, URZ, UPT ;  /* 0x0000003f0600728c */ /* 0x000fc8000bf05270 */
[----:B------:R-:W-:-:S06]  /*4140*/  USEL UR6, URZ, 0x1, !UP0 ;  /* 0x000000013f067887 */ /* 0x000fcc000c000000 */
[----:B------:R-:W-:-:S13]  /*4150*/  ISETP.NE.AND P0, PT, RZ, UR6, PT ;  /* 0x00000006ff007c0c */ /* 0x000fda000bf05270 */
[----:B------:R-:W-:Y:S05]  /*4160*/  @!P0 BRA `(.L_x_32) ;  /* 0x0000000c00dc8947 */ /* 0x000fea0003800000 */
[----:B------:R-:W3:Y:S04]  /*4170*/  LDL.LU R227, [R1+0x74] ;  /* 0x0000740001e37983 */ /* 0x000ee80000300800 */
[----:B---3--:R0:W-:Y:S04]  /*4180*/  STL [R1+0x90], R227 ;  /* 0x000090e301007387 */ /* 0x0081e80000100800 */
[----:B0-----:R-:W3:Y:S04]  /*4190*/  LDL.LU R227, [R1+0x70] ;  /* 0x0000700001e37983 */ /* 0x001ee80000300800 */
        /* <DEDUP_REMOVED lines=55> */
[----:B0-----:R-:W3:Y:S01]  /*4510*/  LDL.LU R227, [R1] ;  /* 0x0000000001e37983 */ /* 0x001ee20000300800 */
[----:B------:R-:W-:-:S02]  /*4520*/  WARPGROUP.DEPBAR.LE gsb0, 0x0 ;  /* 0x00008000000079c5 */ /* 0x000fc40000010000 */
[----:B------:R-:W-:Y:S01]  /*4530*/  FADD R226, R24, R226 ;  /* 0x000000e218e27221 */ /* 0x000fe20000000000 */
        /* <DEDUP_REMOVED lines=95> */
[----:B-----5:R-:W-:Y:S01]  /*4b30*/  FADD R2, R120, R2 ;  /* 0x0000000278027221 */ /* 0x020fe20000000000 */
[----:B------:R-:W-:Y:S01]  /*4b40*/  FADD R0, R121, R0 ;  /* 0x0000000079007221 */ /* 0x000fe20000000000 */
[----:B---3--:R-:W-:-:S05]  /*4b50*/  FADD R227, R122, R227 ;  /* 0x000000e37ae37221 */ /* 0x008fca0000000000 */
[----:B------:R0:W-:Y:S04]  /*4b60*/  STL [R1], R227 ;  /* 0x000000e301007387 */ /* 0x0001e80000100800 */
[----:B0-----:R-:W3:Y:S02]  /*4b70*/  LDL.LU R227, [R1+0x100] ;  /* 0x0001000001e37983 */ /* 0x001ee40000300800 */
[----:B---3--:R-:W-:-:S05]  /*4b80*/  FADD R227, R123, R227 ;  /* 0x000000e37be37221 */ /* 0x008fca0000000000 */
[----:B------:R0:W-:Y:S04]  /*4b90*/  STL [R1+0x4], R227 ;  /* 0x000004e301007387 */ /* 0x0001e80000100800 */
        /* <DEDUP_REMOVED lines=83> */
[----:B------:R0:W-:Y:S02]  /*50d0*/  STL [R1+0x74], R227 ;  /* 0x000074e301007387 */ /* 0x0001e40000100800 */
.L_x_32:
[----:B------:R-:W-:Y:S02]  /*50e0*/  WARPGROUP.DEPBAR.LE gsb0, 0x0 ;  /* 0x00008000000079c5 */ /* 0x000fe40000010000 */
[----:B------:R-:W3:Y:S02]  /*50f0*/  LDC R24, c[0x0][0x28c] ;  /* 0x0000a300ff187b82 */ /* 0x000ee40000000800 */
[----:B---3--:R-:W-:-:S13]  /*5100*/  ISETP.GE.AND P0, PT, R24, 0x1, PT ;  /* 0x000000011800780c */ /* 0x008fda0003f06270 */
[----:B------:R-:W-:Y:S05]  /*5110*/  @!P0 BRA `(.L_x_33) ;  /* 0x0000000000648947 */ /* 0x000fea0003800000 */
[----:B------:R-:W-:-:S06]  /*5120*/  UISETP.NE.AND UP0, UPT, UR22, 0x3, UPT ;  /* 0x000000031600788c */ /* 0x000fcc000bf05270 */
[----:B------:R-:W-:-:S13]  /*5130*/  PLOP3.LUT P0, PT, PT, PT, UP0, 0x80, 0x0 ;  /* 0x000000000000781c */ /* 0x000fda0003f0f008 */
[----:B------:R-:W-:Y:S05]  /*5140*/  @!P0 BRA `(.L_x_34) ;  /* 0x0000000000048947 */ /* 0x000fea0003800000 */
[----:B------:R-:W-:Y:S01]  /*5150*/  BPT.TRAP 0x1 ;  /* 0x000000040000795c */ /* 0x000fe20000300000 */
.L_x_34:
[----:B0-----:R-:W3:Y:S01]  /*5160*/  LDL R227, [R1+0x78] ;  /* 0x0000780001e37983 */ /* 0x001ee20000100800 */
[----:B------:R-:W-:Y:S01]  /*5170*/  BSSY B0, `(.L_x_35) ;  /* 0x000000f000007945 */ /* 0x000fe20003800000 */
[----:B---3--:R-:W-:-:S13]  /*5180*/  ISETP.NE.AND P0, PT, R227, RZ, PT ;  /* 0x000000ffe300720c */ /* 0x008fda0003f05270 */
[----:B------:R-:W-:Y:S05]  /*5190*/  @!P0 BRA `(.L_x_36) ;  /* 0x0000000000308947 */ /* 0x000fea0003800000 */
[----:B------:R-:W3:Y:S01]  /*51a0*/  LDL R227, [R1+0x7c] ;  /* 0x00007c0001e37983 */ /* 0x000ee20000100800 */
[----:B------:R-:W-:-:S04]  /*51b0*/  UISETP.LT.AND UP0, UPT, UR12, 0x1, UPT ;  /* 0x000000010c00788c */ /* 0x000fc8000bf01270 */
[----:B------:R-:W-:-:S04]  /*51c0*/  USEL UR8, UR12, 0x1, UP0 ;  /* 0x000000010c087887 */ /* 0x000fc80008000000 */
[----:B------:R-:W-:-:S04]  /*51d0*/  UIADD3 UR8, UR5, UR12, -UR8 ;  /* 0x0000000c05087290 */ /* 0x000fc8000fffe808 */
[----:B------:R-:W-:-:S04]  /*51e0*/  UIMAD.WIDE.U32 UR6, UR8, -0x55555555, URZ ;  /* 0xaaaaaaab080678a5 */ /* 0x000fc8000f8e003f */
[----:B------:R-:W-:-:S04]  /*51f0*/  USHF.R.U32.HI UR6, URZ, 0x1, UR7 ;  /* 0x000000013f067899 */ /* 0x000fc80008011607 */
[----:B------:R-:W-:-:S04]  /*5200*/  UIMAD UR8, UR6, -0x3, UR8 ;  /* 0xfffffffd060878a4 */ /* 0x000fc8000f8e0208 */
[----:B------:R-:W-:-:S04]  /*5210*/  ULEA UR8, UR8, UR14, 0x3 ;  /* 0x0000000e08087291 */ /* 0x000fc8000f8e183f */
[----:B------:R-:W-:-:S06]  /*5220*/  UIADD3 UR8, UR8, 0x18, URZ ;  /* 0x0000001808087890 */ /* 0x000fcc000fffe03f */
[----:B------:R-:W-:-:S05]  /*5230*/  IMAD.U32 R24, RZ, RZ, UR8 ;  /* 0x00000008ff187e24 */ /* 0x000fca000f8e00ff */
[----:B---3--:R-:W-:-:S04]  /*5240*/  PRMT R24, R227, 0x654, R24 ;  /* 0x00000654e3187816 */ /* 0x008fc80000000018 */
[----:B------:R0:W-:Y:S03]  /*5250*/  SYNCS.ARRIVE.TRANS64.RED.A1T0 RZ, [R24+URZ], RZ ;  /* 0x000000ff18ff79a7 */ /* 0x0001e6000810043f */
.L_x_36:
[----:B------:R-:W-:Y:S05]  /*5260*/  BSYNC B0 ;  /* 0x0000000000007941 */ /* 0x000fea0003800000 */
.L_x_35:
[----:B------:R-:W-:-:S06]  /*5270*/  UISETP.GT.U32.AND UP0, UPT, UR13, 0x1, UPT ;  /* 0x000000010d00788c */ /* 0x000fcc000bf04070 */
[----:B------:R-:W-:-:S13]  /*5280*/  PLOP3.LUT P0, PT, PT, PT, UP0, 0x80, 0x0 ;  /* 0x000000000000781c */ /* 0x000fda0003f0f008 */
[----:B------:R-:W-:Y:S05]  /*5290*/  @P0 BRA `(.L_x_33) ;  /* 0x0000000000040947 */ /* 0x000fea0003800000 */
[----:B------:R-:W-:Y:S01]  /*52a0*/  BPT.TRAP 0x1 ;  /* 0x000000040000795c */ /* 0x000fe20000300000 */
.L_x_33:
[----:B-----5:R3:W-:Y:S01]  /*52b0*/  STL [R1+0x94], R2 ;  /* 0x0000940201007387 */ /* 0x0207e20000100800 */
[----:B------:R-:W4:Y:S01]  /*52c0*/  LDC R28, c[0x0][0x288] ;  /* 0x0000a200ff1c7b82 */ /* 0x000f220000000800 */
[----:B------:R-:W-:Y:S02]  /*52d0*/  UIADD3 UR9, UR12, UR5, URZ ;  /* 0x000000050c097290 */ /* 0x000fe4000fffe03f */
[----:B------:R0:W-:Y:S01]  /*52e0*/  STL [R1+0x90], R0 ;  /* 0x0000900001007387 */ /* 0x0001e20000100800 */
[----:B------:R-:W-:Y:S01]  /*52f0*/  USHF.R.S32.HI UR10, URZ, 0x1f, UR23 ;  /* 0x0000001f3f0a7899 */ /* 0x000fe20008011417 */
[----:B------:R-:W-:Y:S01]  /*5300*/  ULDC.64 UR14, c[0x0][0x5d0] ;  /* 0x00017400000e7ab9 */ /* 0x000fe20000000a00 */
[----:B------:R-:W-:Y:S01]  /*5310*/  ULDC UR11, c[0x0][0x284] ;  /* 0x0000a100000b7ab9 */ /* 0x000fe20000000800 */
[----:B---3--:R-:W3:Y:S01]  /*5320*/  S2R R2, SR_TID.X ;  /* 0x0000000000027919 */ /* 0x008ee20000002100 */
[----:B0-----:R-:W2:Y:S04]  /*5330*/  LDL.LU R0, [R1+0x88] ;  /* 0x0000880001007983 */ /* 0x001ea80000300800 */
[----:B------:R-:W4:Y:S01]  /*5340*/  LDL.LU R227, [R1+0x8c] ;  /* 0x00008c0001e37983 */ /* 0x000f220000300800 */
[----:B------:R-:W-:-:S02]  /*5350*/  UISETP.GT.U32.AND UP0, UPT, UR9, 0x2, UPT ;  /* 0x000000020900788c */ /* 0x000fc4000bf04070 */
[----:B------:R-:W-:Y:S01]  /*5360*/  UISETP.GE.U32.AND UP1, UPT, UR12, 0x3, UPT ;  /* 0x000000030c00788c */ /* 0x000fe2000bf26070 */
[--C-:B---3--:R-:W-:Y:S02]  /*5370*/  SHF.R.U32.HI R24, RZ, 0x2, R2.reuse ;  /* 0x00000002ff187819 */ /* 0x108fe40000011602 */
[----:B------:R-:W-:Y:S02]  /*5380*/  LOP3.LUT R26, R2, 0x60, RZ, 0xc0, !PT ;  /* 0x00000060021a7812 */ /* 0x000fe400078ec0ff */
[----:B------:R-:W-:Y:S02]  /*5390*/  SHF.R.U32.HI R27, RZ, 0x7, R2 ;  /* 0x00000007ff1b7819 */ /* 0x000fe40000011602 */
[----:B------:R-:W-:Y:S02]  /*53a0*/  LOP3.LUT R25, R24, 0x7, RZ, 0xc0, !PT ;  /* 0x0000000718197812 */ /* 0x000fe400078ec0ff */
[----:B------:R-:W-:Y:S02]  /*53b0*/  SHF.R.U32.HI R26, RZ, 0x1, R26 ;  /* 0x00000001ff1a7819 */ /* 0x000fe4000001161a */
[----:B------:R-:W-:-:S02]  /*53c0*/  LOP3.LUT R24, R27, 0x1, RZ, 0xc0, !PT ;  /* 0x000000011b187812 */ /* 0x000fc400078ec0ff */
[----:B------:R-:W-:-:S03]  /*53d0*/  IADD3 R29, RZ, -R26, -R25 ;  /* 0x8000001aff1d7210 */ /* 0x000fc60007ffe819 */
[C---:B------:R-:W-:Y:S02]  /*53e0*/  IMAD.SHL.U32 R30, R24.reuse, 0x40, RZ ;  /* 0x00000040181e7824 */ /* 0x040fe400078e00ff */
[----:B------:R-:W-:Y:S02]  /*53f0*/  IMAD R29, R24, -0x40, R29 ;  /* 0xffffffc0181d7824 */ /* 0x000fe400078e021d */
[----:B------:R-:W-:Y:S01]  /*5400*/  IMAD.SHL.U32 R24, R2, 0x2, RZ ;  /* 0x0000000202187824 */ /* 0x000fe200078e00ff */
[----:B------:R-:W-:-:S04]  /*5410*/  LOP3.LUT R27, R30, 0x40, R25, 0xe2, !PT ;  /* 0x000000401e1b7812 */ /* 0x000fc800078ee219 */
[----:B------:R-:W-:Y:S02]  /*5420*/  LOP3.LUT R30, R24, 0x6, RZ, 0xc0, !PT ;  /* 0x00000006181e7812 */ /* 0x000fe400078ec0ff */
[----:B------:R-:W-:Y:S02]  /*5430*/  LOP3.LUT R24, R2, 0x3, RZ, 0xc0, !PT ;  /* 0x0000000302187812 */ /* 0x000fe400078ec0ff */
[----:B------:R0:W5:Y:S01]  /*5440*/  LDL.LU R2, [R1+0x94] ;  /* 0x0000940001027983 */ /* 0x0001620000300800 */
[----:B------:R-:W-:Y:S01]  /*5450*/  UIMAD.WIDE.U32 UR6, UR9, -0x55555555, URZ ;  /* 0xaaaaaaab090678a5 */ /* 0x000fe2000f8e003f */
[----:B--2---:R-:W-:Y:S01]  /*5460*/  PRMT R30, R30, 0x6540, R0 ;  /* 0x000065401e1e7816 */ /* 0x004fe20000000000 */
[----:B------:R-:W-:Y:S02]  /*5470*/  IMAD.SHL.U32 R35, R0, 0x100, RZ ;  /* 0x0000010000237824 */ /* 0x000fe400078e00ff */
[----:B------:R0:W5:Y:S01]  /*5480*/  LDL.LU R0, [R1+0x90] ;  /* 0x0000900001007983 */ /* 0x0001620000300800 */
[----:B----4-:R-:W-:Y:S01]  /*5490*/  IMAD R34, R24, -0x2, R28 ;  /* 0xfffffffe18227824 */ /* 0x010fe200078e021c */
[----:B------:R-:W-:Y:S01]  /*54a0*/  UIMAD UR5, UR10, UR14, URZ ;  /* 0x0000000e0a0572a4 */ /* 0x000fe2000f8e023f */
[----:B------:R-:W-:Y:S01]  /*54b0*/  ISETP.GE.AND P0, PT, R35, R28, PT ;  /* 0x0000001c2300720c */ /* 0x000fe20003f06270 */
[C---:B------:R-:W-:Y:S01]  /*54c0*/  IMAD.SHL.U32 R28, R227.reuse, 0x80, RZ ;  /* 0x00000080e31c7824 */ /* 0x040fe200078e00ff */
[----:B------:R-:W-:Y:S01]  /*54d0*/  UISETP.LT.U32.AND UP0, UPT, UR12, 0x3, UP0 ;  /* 0x000000030c00788c */ /* 0x000fe20008701070 */
[--C-:B------:R-:W-:Y:S01]  /*54e0*/  SHF.R.S32.HI R31, RZ, 0x1f, R30.reuse ;  /* 0x0000001fff1f7819 */ /* 0x100fe2000001141e */
[----:B------:R-:W-:Y:S01]  /*54f0*/  UIMAD UR8, UR23, UR15, UR5 ;  /* 0x0000000f170872a4 */ /* 0x000fe2000f8e0205 */
[----:B------:R-:W-:Y:S01]  /*5500*/  IMAD.U32 R25, RZ, RZ, UR14 ;  /* 0x0000000eff197e24 */ /* 0x000fe2000f8e00ff */
[C---:B------:R-:W-:Y:S01]  /*5510*/  ISETP.GE.OR P0, PT, R28.reuse, UR11, P0 ;  /* 0x0000000b1c007c0c */ /* 0x040fe20008706670 */
[----:B------:R-:W-:Y:S01]  /*5520*/  USEL UR5, URZ, 0x1, !UP0 ;  /* 0x000000013f057887 */ /* 0x000fe2000c000000 */
[----:B------:R-:W-:Y:S01]  /*5530*/  IMAD.WIDE R32, R227, 0x80, RZ ;  /* 0x00000080e3207825 */ /* 0x000fe200078e02ff */
[----:B------:R-:W-:Y:S01]  /*5540*/  USHF.R.U32.HI UR6, URZ, 0x1, UR7 ;  /* 0x000000013f067899 */ /* 0x000fe20008011607 */
[----:B------:R-:W-:Y:S01]  /*5550*/  IADD3 R38, -R28, UR11, R29 ;  /* 0x0000000b1c267c10 */ /* 0x000fe2000fffe11d */
[----:B------:R-:W-:Y:S01]  /*5560*/  ULOP3.LUT UR4, UR4, UR5, URZ, 0x3c, !UPT ;  /* 0x0000000504047292 */ /* 0x000fe2000f8e3c3f */
[----:B------:R-:W-:Y:S01]  /*5570*/  IMAD.WIDE.U32 R24, R25, UR23, R30 ;  /* 0x0000001719187c25 */ /* 0x000fe2000f8e001e */
[----:B------:R-:W-:Y:S01]  /*5580*/  UIMAD UR5, UR6, -0x3, UR9 ;  /* 0xfffffffd060578a4 */ /* 0x000fe2000f8e0209 */
[----:B------:R-:W-:Y:S01]  /*5590*/  LOP3.LUT R39, R32, R27, R26, 0xfe, !PT ;  /* 0x0000001b20277212 */ /* 0x000fe200078efe1a */
[----:B------:R-:W-:Y:S01]  /*55a0*/  @UP1 ULOP3.LUT UR4, UR4, 0x1, UR6, 0x78, !UPT ;  /* 0x0000000104041892 */ /* 0x000fe2000f8e7806 */
[----:B------:R-:W-:-:S02]  /*55b0*/  VIADD R25, R25, UR8 ;  /* 0x0000000819197c36 */ /* 0x000fc40008000000 */
[----:B------:R-:W-:Y:S02]  /*55c0*/  IMAD.IADD R35, R34, 0x1, -R35 ;  /* 0x0000000122237824 */ /* 0x000fe400078e0a23 */
[----:B------:R-:W-:Y:S01]  /*55d0*/  IMAD.MOV.U32 R34, RZ, RZ, -0x1 ;  /* 0xffffffffff227424 */ /* 0x000fe200078e00ff */
[----:B0-----:R-:W-:Y:S06]  /*55e0*/  @P0 BRA `(.L_x_37) ;  /* 0x0000008c00980947 */ /* 0x001fec0003800000 */
[----:B------:R-:W0:Y:S01]  /*55f0*/  LDC.64 R28, c[0x0][0x5c8] ;  /* 0x00017200ff1c7b82 */ /* 0x000e220000000a00 */
[----:B------:R-:W-:Y:S01]  /*5600*/  ULDC.64 UR6, c[0x0][0x5c0] ;  /* 0x0001700000067ab9 */ /* 0x000fe20000000a00 */
[----:B------:R-:W-:Y:S01]  /*5610*/  BSSY B0, `(.L_x_37) ;  /* 0x00008e3000007945 */ /* 0x000fe20003800000 */
[-C--:B0-----:R-:W-:Y:S02]  /*5620*/  IMAD R26, R33, R28.reuse, RZ ;  /* 0x0000001c211a7224 */ /* 0x081fe400078e02ff */
[----:B------:R-:W-:-:S04]  /*5630*/  IMAD.WIDE.U32 R24, R39, R28, R24 ;  /* 0x0000001c27187225 */ /* 0x000fc800078e0018 */
[----:B------:R-:W-:Y:S01]  /*5640*/  IMAD R27, R39, R29, R26 ;  /* 0x0000001d271b7224 */ /* 0x000fe200078e021a */
[----:B------:R-:W-:Y:S02]  /*5650*/  LEA R26, P0, R28, R24, 0x3 ;  /* 0x000000181c1a7211 */ /* 0x000fe400078018ff */
[----:B------:R-:W-:Y:S01]  /*5660*/  IADD3 R24, P1, R24, UR6, RZ ;  /* 0x0000000618187c10 */ /* 0x000fe2000ff3e0ff */
[----:B------:R-:W-:Y:S01]  /*5670*/  IMAD.IADD R27, R25, 0x1, R27 ;  /* 0x00000001191b7824 */ /* 0x000fe200078e021b */
[----:B------:R-:W-:-:S04]  /*5680*/  IADD3 R26, P3, R26, UR6, RZ ;  /* 0x000000061a1a7c10 */ /* 0x000fc8000ff7e0ff */
[----:B------:R-:W-:Y:S02]  /*5690*/  LEA.HI.X R28, R28, R27, R29, 0x3, P0 ;  /* 0x0000001b1c1c7211 */ /* 0x000fe400000f1c1d */
[----:B------:R-:W-:Y:S02]  /*56a0*/  FSETP.NEU.AND P0, PT, RZ, UR21, PT ;  /* 0x00000015ff007c0b */ /* 0x000fe4000bf0d000 */
[----:B------:R-:W-:Y:S02]  /*56b0*/  IADD3.X R25, R27, UR7, RZ, P1, !PT ;  /* 0x000000071b197c10 */ /* 0x000fe40008ffe4ff */
[----:B------:R-:W-:-:S09]  /*56c0*/  IADD3.X R27, R28, UR7, RZ, P3, !PT ;  /* 0x000000071c1b7c10 */ /* 0x000fd20009ffe4ff */
[----:B------:R-:W-:Y:S05]  /*56d0*/  @!P0 BRA `(.L_x_38) ;  /* 0x0000006800d88947 */ /* 0x000fea0003800000 */
[----:B------:R-:W-:Y:S01]  /*56e0*/  ULDC.64 UR8, c[0x0][0x5b8] ;  /* 0x00016e0000087ab9 */ /* 0x000fe20000000a00 */
[----:B------:R-:W-:Y:S01]  /*56f0*/  ISETP.GE.AND P0, PT, R38, 0x1, PT ;  /* 0x000000012600780c */ /* 0x000fe20003f06270 */
[----:B------:R-:W-:Y:S02]  /*5700*/  UIMAD UR6, UR10, UR8, URZ ;  /* 0x000000080a0672a4 */ /* 0x000fe4000f8e023f */
[----:B------:R-:W-:Y:S01]  /*5710*/  IMAD.U32 R29, RZ, RZ, UR8 ;  /* 0x00000008ff1d7e24 */ /* 0x000fe2000f8e00ff */
[----:B------:R-:W-:Y:S01]  /*5720*/  BSSY B1, `(.L_x_39) ;  /* 0x000000f000017945 */ /* 0x000fe20003800000 */
[----:B------:R-:W-:Y:S01]  /*5730*/  ISETP.LT.OR P4, PT, R35, 0x1, !P0 ;  /* 0x000000012300780c */ /* 0x000fe20004781670 */
[----:B------:R-:W-:Y:S02]  /*5740*/  UIMAD UR6, UR23, UR9, UR6 ;  /* 0x00000009170672a4 */ /* 0x000fe4000f8e0206 */
[----:B------:R-:W-:Y:S01]  /*5750*/  IMAD.WIDE.U32 R30, R29, UR23, R30 ;  /* 0x000000171d1e7c25 */ /* 0x000fe2000f8e001e */
[----:B------:R-:W-:-:S03]  /*5760*/  ULDC.64 UR8, c[0x0][0x5a8] ;  /* 0x00016a0000087ab9 */ /* 0x000fc60000000a00 */
[----:B------:R-:W-:Y:S01]  /*5770*/  VIADD R31, R31, UR6 ;  /* 0x000000061f1f7c36 */ /* 0x000fe20008000000 */
[----:B------:R-:W-:Y:S02]  /*5780*/  ULDC.64 UR6, c[0x0][0x5b0] ;  /* 0x00016c0000067ab9 */ /* 0x000fe40000000a00 */
[----:B------:R-:W-:Y:S02]  /*5790*/  IMAD R36, R33, UR6, RZ ;  /* 0x0000000621247c24 */ /* 0x000fe4000f8e02ff */
[----:B------:R-:W-:-:S04]  /*57a0*/  IMAD.WIDE.U32 R28, R39, UR6, R30 ;  /* 0x00000006271c7c25 */ /* 0x000fc8000f8e001e */
[--C-:B------:R-:W-:Y:S01]  /*57b0*/  IMAD R37, R39, UR7, R36.reuse ;  /* 0x0000000727257c24 */ /* 0x100fe2000f8e0224 */
[----:B------:R-:W-:Y:S02]  /*57c0*/  IADD3 R28, P1, R28, UR8, RZ ;  /* 0x000000081c1c7c10 */ /* 0x000fe4000ff3e0ff */
[----:B------:R-:W-:Y:S02]  /*57d0*/  PRMT R36, RZ, 0x7610, R36 ;  /* 0x00007610ff247816 */ /* 0x000fe40000000024 */
[----:B------:R-:W-:Y:S01]  /*57e0*/  IADD3.X R29, R29, UR9, R37, P1, !PT ;  /* 0x000000091d1d7c10 */ /* 0x000fe20008ffe425 */
[----:B------:R-:W-:Y:S08]  /*57f0*/  @P4 BRA `(.L_x_40) ;  /* 0x0000000000044947 */ /* 0x000ff00003800000 */
[----:B------:R0:W5:Y:S02]  /*5800*/  LDG.E.U8 R36, desc[UR18][R28.64] ;  /* 0x000000121c247981 */ /* 0x000164000c1e1100 */
.L_x_40:
[----:B------:R-:W-:Y:S05]  /*5810*/  BSYNC B1 ;  /* 0x0000000000017941 */ /* 0x000fea0003800000 */
.L_x_39:
[----:B-----5:R-:W-:Y:S01]  /*5820*/  LOP3.LUT R36, R36, 0xff, RZ, 0xc0, !PT ;  /* 0x000000ff24247812 */ /* 0x020fe200078ec0ff */
[----:B------:R-:W-:Y:S01]  /*5830*/  BSSY B1, `(.L_x_41) ;  /* 0x000000b000017945 */ /* 0x000fe20003800000 */
[----:B------:R-:W-:Y:S02]  /*5840*/  ISETP.LT.OR P3, PT, R35, 0x2, !P0 ;  /* 0x000000022300780c */ /* 0x000fe40004761670 */
[----:B------:R-:W-:-:S05]  /*5850*/  F2FP.F16.E5M2.UNPACK_B R36, R36 ;  /* 0x00000024ff24723e */ /* 0x000fca00020004ff */
[----:B------:R-:W-:-:S05]  /*5860*/  HADD2.F32 R36, -RZ, R36.H0_H0 ;  /* 0x20000024ff247230 */ /* 0x000fca0000004100 */
[----:B------:R-:W-:Y:S01]  /*5870*/  FMUL R37, R36, UR21 ;  /* 0x0000001524257c20 */ /* 0x000fe20008400000 */
[----:B------:R-:W-:-:S03]  /*5880*/  PRMT R36, RZ, 0x7610, R36 ;  /* 0x00007610ff247816 */ /* 0x000fc60000000024 */
[----:B------:R-:W-:-:S05]  /*5890*/  FFMA R37, R226, UR20, R37 ;  /* 0x00000014e2257c23 */ /* 0x000fca0008000025 */
[----:B------:R-:W-:-:S05]  /*58a0*/  F2FP.SATFINITE.E5M2.F32.PACK_AB_MERGE_C R37, RZ, R37, RZ ;  /* 0x00000025ff25723e */ /* 0x000fca00048060ff */
[----:B------:R2:W-:Y:S01]  /*58b0*/  @!P4 STG.E.U8 desc[UR18][R24.64], R37 ;  /* 0x000000251800c986 */ /* 0x0005e2000c101112 */
[----:B------:R-:W-:Y:S05]  /*58c0*/  @P3 BRA `(.L_x_42) ;  /* 0x0000000000043947 */ /* 0x000fea0003800000 */
[----:B------:R3:W5:Y:S02]  /*58d0*/  LDG.E.U8 R36, desc[UR18][R28.64+0x1] ;  /* 0x000001121c247981 */ /* 0x000764000c1e1100 */
.L_x_42:
[----:B------:R-:W-:Y:S05]  /*58e0*/  BSYNC B1 ;  /* 0x0000000000017941 */ /* 0x000fea0003800000 */
.L_x_41:
[----:B-----5:R-:W-:Y:S01]  /*58f0*/  LOP3.LUT R36, R36, 0xff, RZ, 0xc0, !PT ;  /* 0x000000ff24247812 */ /* 0x020fe200078ec0ff */
[----:B------:R-:W-:Y:S01]  /*5900*/  BSSY B1, `(.L_x_43) ;  /* 0x0000013000017945 */ /* 0x000fe20003800000 */
[----:B--2---:R-:W-:Y:S02]  /*5910*/  IADD3 R37, P1, R39, 0x8, RZ ;  /* 0x0000000827257810 */ /* 0x004fe40007f3e0ff */
[----:B------:R-:W-:-:S03]  /*5920*/  F2FP.F16.E5M2.UNPACK_B R36, R36 ;  /* 0x00000024ff24723e */ /* 0x000fc600020004ff */
[----:B------:R-:W-:Y:S01]  /*5930*/  IMAD.X R32, RZ, RZ, R33, P1 ;  /* 0x000000ffff207224 */ /* 0x000fe200008e0621 */
[----:B------:R-:W-:Y:S01]  /*5940*/  ISETP.GE.AND P1, PT, R38, 0x9, PT ;  /* 0x000000092600780c */ /* 0x000fe20003f26270 */
[----:B------:R-:W-:Y:S02]  /*5950*/  HADD2.F32 R36, -RZ, R36.H0_H0 ;  /* 0x20000024ff247230 */ /* 0x000fe40000004100 */
[----:B------:R-:W-:Y:S01]  /*5960*/  IMAD R32, R32, UR6, RZ ;  /* 0x0000000620207c24 */ /* 0x000fe2000f8e02ff */
[----:B------:R-:W-:Y:S01]  /*5970*/  ISETP.LT.OR P5, PT, R35, 0x1, !P1 ;  /* 0x000000012300780c */ /* 0x000fe20004fa1670 */
[----:B------:R-:W-:-:S04]  /*5980*/  IMAD.WIDE.U32 R30, R37, UR6, R30 ;  /* 0x00000006251e7c25 */ /* 0x000fc8000f8e001e */
[----:B------:R-:W-:Y:S01]  /*5990*/  FMUL R36, R36, UR21 ;  /* 0x0000001524247c20 */ /* 0x000fe20008400000 */
[----:B------:R-:W-:-:S03]  /*59a0*/  IMAD R37, R37, UR7, R32 ;  /* 0x0000000725257c24 */ /* 0x000fc6000f8e0220 */
[----:B------:R-:W-:Y:S01]  /*59b0*/  FFMA R36, R225, UR20, R36 ;  /* 0x00000014e1247c23 */ /* 0x000fe20008000024 */
[----:B------:R-:W-:Y:S02]  /*59c0*/  IADD3 R30, P4, R30, UR8, RZ ;  /* 0x000000081e1e7c10 */ /* 0x000fe4000ff9e0ff */
[----:B------:R-:W-:Y:S02]  /*59d0*/  PRMT R32, RZ, 0x7610, R32 ;  /* 0x00007610ff207816 */ /* 0x000fe40000000020 */
[----:B------:R-:W-:Y:S02]  /*59e0*/  F2FP.SATFINITE.E5M2.F32.PACK_AB_MERGE_C R33, RZ, R36, RZ ;  /* 0x00000024ff21723e */ /* 0x000fe400048060ff */
[----:B------:R-:W-:-:S03]  /*59f0*/  IADD3.X R31, R31, UR9, R37, P4, !PT ;  /* 0x000000091f1f7c10 */ /* 0x000fc6000a7fe425 */
[----:B------:R2:W-:Y:S01]  /*5a00*/  @!P3 STG.E.U8 desc[UR18][R24.64+0x1], R33 ;  /* 0x000001211800b986 */ /* 0x0005e2000c101112 */
[----:B------:R-:W-:Y:S05]  /*5a10*/  @P5 BRA `(.L_x_44) ;  /* 0x0000000000045947 */ /* 0x000fea0003800000 */
[----:B------:R4:W5:Y:S02]  /*5a20*/  LDG.E.U8 R32, desc[UR18][R30.64] ;  /* 0x000000121e207981 */ /* 0x000964000c1e1100 */
.L_x_44:
[----:B------:R-:W-:Y:S05]  /*5a30*/  BSYNC B1 ;  /* 0x0000000000017941 */ /* 0x000fea0003800000 */
.L_x_43:
[----:B-----5:R-:W-:Y:S01]  /*5a40*/  LOP3.LUT R32, R32, 0xff, RZ, 0xc0, !PT ;  /* 0x000000ff20207812 */ /* 0x020fe200078ec0ff */
[----:B------:R-:W-:Y:S01]  /*5a50*/  BSSY B1, `(.L_x_45) ;  /* 0x000000b000017945 */ /* 0x000fe20003800000 */
[----:B------:R-:W-:Y:S02]  /*5a60*/  ISETP.LT.OR P3, PT, R35, 0x2, !P1 ;  /* 0x000000022300780c */ /* 0x000fe40004f61670 */
[----:B------:R-:W-:-:S05]  /*5a70*/  F2FP.F16.E5M2.UNPACK_B R32, R32 ;  /* 0x00000020ff20723e */ /* 0x000fca00020004ff */
[----:B------:R-:W-:-:S05]  /*5a80*/  HADD2.F32 R32, -RZ, R32.H0_H0 ;  /* 0x20000020ff207230 */ /* 0x000fca0000004100 */
[----:B--2---:R-:W-:Y:S01]  /*5a90*/  FMUL R33, R32, UR21 ;  /* 0x0000001520217c20 */ /* 0x004fe20008400000 */
[----:B------:R-:W-:-:S03]  /*5aa0*/  PRMT R32, RZ, 0x7610, R32 ;  /* 0x00007610ff207816 */ /* 0x000fc60000000020 */
[----:B------:R-:W-:-:S05]  /*5ab0*/  FFMA R33, R224, UR20, R33 ;  /* 0x00000014e0217c23 */ /* 0x000fca0008000021 */
[----:B------:R-:W-:-:S05]  /*5ac0*/  F2FP.SATFINITE.E5M2.F32.PACK_AB_MERGE_C R33, RZ, R33, RZ ;  /* 0x00000021ff21723e */ /* 0x000fca00048060ff */
[----:B------:R2:W-:Y:S01]  /*5ad0*/  @!P5 STG.E.U8 desc[UR18][R26.64], R33 ;  /* 0x000000211a00d986 */ /* 0x0005e2000c101112 */
[----:B------:R-:W-:Y:S05]  /*5ae0*/  @P3 BRA `(.L_x_46) ;  /* 0x0000000000043947 */ /* 0x000fea0003800000 */
[----:B------:R0:W5:Y:S02]  /*5af0*/  LDG.E.U8 R32, desc[UR18][R30.64+0x1] ;  /* 0x000001121e207981 */ /* 0x000164000c1e1100 */
.L_x_46:
[----:B------:R-:W-:Y:S05]  /*5b00*/  BSYNC B1 ;  /* 0x0000000000017941 */ /* 0x000fea0003800000 */
.L_x_45:
[----:B-----5:R-:W-:Y:S01]  /*5b10*/  LOP3.LUT R32, R32, 0xff, RZ, 0xc0, !PT ;  /* 0x000000ff20207812 */ /* 0x020fe200078ec0ff */
[----:B------:R-:W-:Y:S01]  /*5b20*/  BSSY B1, `(.L_x_47) ;  /* 0x000000b000017945 */ /* 0x000fe20003800000 */
[----:B------:R-:W-:Y:S02]  /*5b30*/  ISETP.LT.OR P4, PT, R35, 0x9, !P0 ;  /* 0x000000092300780c */ /* 0x000fe40004781670 */
[----:B------:R-:W-:-:S05]  /*5b40*/  F2FP.F16.E5M2.UNPACK_B R32, R32 ;  /* 0x00000020ff20723e */ /* 0x000fca00020004ff */
[----:B------:R-:W-:-:S05]  /*5b50*/  HADD2.F32 R32, -RZ, R32.H0_H0 ;  /* 0x20000020ff207230 */ /* 0x000fca0000004100 */
[----:B------:R-:W-:-:S04]  /*5b60*/  FMUL R32, R32, UR21 ;  /* 0x0000001520207c20 */ /* 0x000fc80008400000 */
[----:B------:R-:W-:-:S05]  /*5b70*/  FFMA R32, R223, UR20, R32 ;  /* 0x00000014df207c23 */ /* 0x000fca0008000020 */
[----:B--2---:R-:W-:Y:S02]  /*5b80*/  F2FP.SATFINITE.E5M2.F32.PACK_AB_MERGE_C R33, RZ, R32, RZ ;  /* 0x00000020ff21723e */ /* 0x004fe400048060ff */
[----:B------:R-:W-:-:S03]  /*5b90*/  PRMT R32, RZ, 0x7610, R32 ;  /* 0x00007610ff207816 */ /* 0x000fc60000000020 */
[----:B------:R2:W-:Y:S01]  /*5ba0*/  @!P3 STG.E.U8 desc[UR18][R26.64+0x1], R33 ;  /* 0x000001211a00b986 */ /* 0x0005e2000c101112 */
[----:B------:R-:W-:Y:S05]  /*5bb0*/  @P4 BRA `(.L_x_48) ;  /* 0x0000000000044947 */ /* 0x000fea0003800000 */
[----:B------:R0:W5:Y:S02]  /*5bc0*/  LDG.E.U8 R32, desc[UR18][R28.64+0x8] ;  /* 0x000008121c207981 */ /* 0x000164000c1e1100 */
.L_x_48:
[----:B------:R-:W-:Y:S05]  /*5bd0*/  BSYNC B1 ;  /* 0x0000000000017941 */ /* 0x000fea0003800000 */
.L_x_47:
        /* <DEDUP_REMOVED lines=12> */
.L_x_50:
[----:B------:R-:W-:Y:S05]  /*5ca0*/  BSYNC B1 ;  /* 0x0000000000017941 */ /* 0x000fea0003800000 */
.L_x_49:
        /* <DEDUP_REMOVED lines=12> */
.L_x_52:
[----:B------:R-:W-:Y:S05]  /*5d70*/  BSYNC B1 ;  /* 0x0000000000017941 */ /* 0x000fea0003800000 */
.L_x_51:
        /* <DEDUP_REMOVED lines=12> */
.L_x_54:
[----:B------:R-:W-:Y:S05]  /*5e40*/  BSYNC B1 ;  /* 0x0000000000017941 */ /* 0x000fea0003800000 */
.L_x_53:
        /* <DEDUP_REMOVED lines=12> */
.L_x_56:
[----:B------:R-:W-:Y:S05]  /*5f10*/  BSYNC B1 ;  /* 0x0000000000017941 */ /* 0x000fea0003800000 */
.L_x_55:
        /* <DEDUP_REMOVED lines=12> */
.L_x_58:
[----:B------:R-:W-:Y:S05]  /*5fe0*/  BSYNC B1 ;  /* 0x0000000000017941 */ /* 0x000fea0003800000 */
.L_x_57:
        /* <DEDUP_REMOVED lines=12> */
.L_x_60:
[----:B------:R-:W-:Y:S05]  /*60b0*/  BSYNC B1 ;  /* 0x0000000000017941 */ /* 0x000fea0003800000 */
.L_x_59:
        /* <DEDUP_REMOVED lines=12> */
.L_x_62:
[----:B------:R-:W-:Y:S05]  /*6180*/  BSYNC B1 ;  /* 0x0000000000017941 */ /* 0x000fea0003800000 */
.L_x_61:
        /* <DEDUP_REMOVED lines=12> */
.L_x_64:
[----:B------:R-:W-:Y:S05]  /*6250*/  BSYNC B1 ;  /* 0x0000000000017941 */ /* 0x000fea0003800000 */
.L_x_63:
        /* <DEDUP_REMOVED lines=12> */
.L_x_66:
[----:B------:R-:W-:Y:S05]  /*6320*/  BSYNC B1 ;  /* 0x0000000000017941 */ /* 0x000fea0003800000 */
.L_x_65:
        /* <DEDUP_REMOVED lines=12> */
.L_x_68:
[----:B------:R-:W-:Y:S05]  /*63f0*/  BSYNC B1 ;  /* 0x0000000000017941 */ /* 0x000fea0003800000 */
.L_x_67:
        /* <DEDUP_REMOVED lines=12> */
.L_x_70:
[----:B------:R-:W-:Y:S05]  /*64c0*/  BSYNC B1 ;  /* 0x0000000000017941 */ /* 0x000fea0003800000 */
.L_x_69:
        /* <DEDUP_REMOVED lines=12> */
.L_x_72:
[----:B------:R-:W-:Y:S05]  /*6590*/  BSYNC B1 ;  /* 0x0000000000017941 */ /* 0x000fea0003800000 */
.L_x_71:
        /* <DEDUP_REMOVED lines=12> */
.L_x_74:
[----:B------:R-:W-:Y:S05]  /*6660*/  BSYNC B1 ;  /* 0x0000000000017941 */ /* 0x000fea0003800000 */
.L_x_73:
        /* <DEDUP_REMOVED lines=12> */
.L_x_76:
[----:B------:R-:W-:Y:S05]  /*6730*/  BSYNC B1 ;  /* 0x0000000000017941 */ /* 0x000fea0003800000 */
.L_x_75:
        /* <DEDUP_REMOVED lines=12> */
.L_x_78:
[----:B------:R-:W-:Y:S05]  /*6800*/  BSYNC B1 ;  /* 0x0000000000017941 */ /* 0x000fea0003800000 */
.L_x_77:
        /* <DEDUP_REMOVED lines=12> */
.L_x_80:
[----:B------:R-:W-:Y:S05]  /*68d0*/  BSYNC B1 ;  /* 0x0000000000017941 */ /* 0x000fea0003800000 */
.L_x_79:
        /* <DEDUP_REMOVED lines=12> */
.L_x_82:
[----:B------:R-:W-:Y:S05]  /*69a0*/  BSYNC B1 ;  /* 0x0000000000017941 */ /* 0x000fea0003800000 */
.L_x_81:
        /* <DEDUP_REMOVED lines=12> */
.L_x_84:
[----:B------:R-:W-:Y:S05]  /*6a70*/  BSYNC B1 ;  /* 0x0000000000017941 */ /* 0x000fea0003800000 */
.L_x_83:
        /* <DEDUP_REMOVED lines=12> */
.L_x_86:
[----:B------:R-:W-:Y:S05]  /*6b40*/  BSYNC B1 ;  /* 0x0000000000017941 */ /* 0x000fea0003800000 */
.L_x_85:
        /* <DEDUP_REMOVED lines=12> */
.L_x_88:
[----:B------:R-:W-:Y:S05]  /*6c10*/  BSYNC B1 ;  /* 0x0000000000017941 */ /* 0x000fea0003800000 */
.L_x_87:
        /* <DEDUP_REMOVED lines=12> */
.L_x_90:
[----:B------:R-:W-:Y:S05]  /*6ce0*/  BSYNC B1 ;  /* 0x0000000000017941 */ /* 0x000fea0003800000 */
.L_x_89:
        /* <DEDUP_REMOVED lines=12> */
.L_x_92:
[----:B------:R-:W-:Y:S05]  /*6db0*/  BSYNC B1 ;  /* 0x0000000000017941 */ /* 0x000fea0003800000 */
.L_x_91:
        /* <DEDUP_REMOVED lines=12> */
.L_x_94:
[----:B------:R-:W-:Y:S05]  /*6e80*/  BSYNC B1 ;  /* 0x0000000000017941 */ /* 0x000fea0003800000 */
.L_x_93:
        /* <DEDUP_REMOVED lines=12> */
.L_x_96:
[----:B------:R-:W-:Y:S05]  /*6f50*/  BSYNC B1 ;  /* 0x0000000000017941 */ /* 0x000fea0003800000 */
.L_x_95:
        /* <DEDUP_REMOVED lines=12> */
.L_x_98:
[----:B------:R-:W-:Y:S05]  /*7020*/  BSYNC B1 ;  /* 0x0000000000017941 */ /* 0x000fea0003800000 */
.L_x_97:
        /* <DEDUP_REMOVED lines=12> */
.L_x_100:
[----:B------:R-:W-:Y:S05]  /*70f0*/  BSYNC B1 ;  /* 0x0000000000017941 */ /* 0x000fea0003800000 */
.L_x_99:
        /* <DEDUP_REMOVED lines=12> */
.L_x_102:
[----:B------:R-:W-:Y:S05]  /*71c0*/  BSYNC B1 ;  /* 0x0000000000017941 */ /* 0x000fea0003800000 */
.L_x_101:
        /* <DEDUP_REMOVED lines=12> */
.L_x_104:
[----:B------:R-:W-:Y:S05]  /*7290*/  BSYNC B1 ;  /* 0x0000000000017941 */ /* 0x000fea0003800000 */
.L_x_103:
        /* <DEDUP_REMOVED lines=12> */
.L_x_106:
[----:B------:R-:W-:Y:S05]  /*7360*/  BSYNC B1 ;  /* 0x0000000000017941 */ /* 0x000fea0003800000 */
.L_x_105:
        /* <DEDUP_REMOVED lines=12> */
.L_x_108:
[----:B------:R-:W-:Y:S05]  /*7430*/  BSYNC B1 ;  /* 0x0000000000017941 */ /* 0x000fea0003800000 */
.L_x_107:
        /* <DEDUP_REMOVED lines=12> */
.L_x_110:
[----:B------:R-:W-:Y:S05]  /*7500*/  BSYNC B1 ;  /* 0x0000000000017941 */ /* 0x000fea0003800000 */
.L_x_109:
        /* <DEDUP_REMOVED lines=12> */
.L_x_112:
[----:B------:R-:W-:Y:S05]  /*75d0*/  BSYNC B1 ;  /* 0x0000000000017941 */ /* 0x000fea0003800000 */
.L_x_111:
        /* <DEDUP_REMOVED lines=12> */
.L_x_114:
[----:B------:R-:W-:Y:S05]  /*76a0*/  BSYNC B1 ;  /* 0x0000000000017941 */ /* 0x000fea0003800000 */
.L_x_113:
        /* <DEDUP_REMOVED lines=12> */
.L_x_116:
[----:B------:R-:W-:Y:S05]  /*7770*/  BSYNC B1 ;  /* 0x0000000000017941 */ /* 0x000fea0003800000 */
.L_x_115:
        /* <DEDUP_REMOVED lines=12> */
.L_x_118:
[----:B------:R-:W-:Y:S05]  /*7840*/  BSYNC B1 ;  /* 0x0000000000017941 */ /* 0x000fea0003800000 */
.L_x_117:
        /* <DEDUP_REMOVED lines=12> */
.L_x_120:
[----:B------:R-:W-:Y:S05]  /*7910*/  BSYNC B1 ;  /* 0x0000000000017941 */ /* 0x000fea0003800000 */
.L_x_119:
        /* <DEDUP_REMOVED lines=12> */
.L_x_122:
[----:B------:R-:W-:Y:S05]  /*79e0*/  BSYNC B1 ;  /* 0x0000000000017941 */ /* 0x000fea0003800000 */
.L_x_121:
        /* <DEDUP_REMOVED lines=12> */
.L_x_124:
[----:B------:R-:W-:Y:S05]  /*7ab0*/  BSYNC B1 ;  /* 0x0000000000017941 */ /* 0x000fea0003800000 */
.L_x_123:
        /* <DEDUP_REMOVED lines=12> */
.L_x_126:
[----:B------:R-:W-:Y:S05]  /*7b80*/  BSYNC B1 ;  /* 0x0000000000017941 */ /* 0x000fea0003800000 */
.L_x_125:
        /* <DEDUP_REMOVED lines=12> */
.L_x_128:
[----:B------:R-:W-:Y:S05]  /*7c50*/  BSYNC B1 ;  /* 0x0000000000017941 */ /* 0x000fea0003800000 */
.L_x_127:
        /* <DEDUP_REMOVED lines=12> */
.L_x_130:
[----:B------:R-:W-:Y:S05]  /*7d20*/  BSYNC B1 ;  /* 0x0000000000017941 */ /* 0x000fea0003800000 */
.L_x_129:
        /* <DEDUP_REMOVED lines=12> */
.L_x_132:
[----:B------:R-:W-:Y:S05]  /*7df0*/  BSYNC B1 ;  /* 0x0000000000017941 */ /* 0x000fea0003800000 */
.L_x_131:
        /* <DEDUP_REMOVED lines=12> */
.L_x_134:
[----:B------:R-:W-:Y:S05]  /*7ec0*/  BSYNC B1 ;  /* 0x0000000000017941 */ /* 0x000fea0003800000 */
.L_x_133:
        /* <DEDUP_REMOVED lines=12> */
.L_x_136:
[----:B------:R-:W-:Y:S05]  /*7f90*/  BSYNC B1 ;  /* 0x0000000000017941 */ /* 0x000fea0003800000 */
.L_x_135:
        /* <DEDUP_REMOVED lines=12> */
.L_x_138:
[----:B------:R-:W-:Y:S05]  /*8060*/  BSYNC B1 ;  /* 0x0000000000017941 */ /* 0x000fea0003800000 */
.L_x_137:
        /* <DEDUP_REMOVED lines=12> */
.L_x_140:
[----:B------:R-:W-:Y:S05]  /*8130*/  BSYNC B1 ;  /* 0x0000000000017941 */ /* 0x000fea0003800000 */
.L_x_139:
        /* <DEDUP_REMOVED lines=12> */
.L_x_142:
[----:B------:R-:W-:Y:S05]  /*8200*/  BSYNC B1 ;  /* 0x0000000000017941 */ /* 0x000fea0003800000 */
.L_x_141:
        /* <DEDUP_REMOVED lines=12> */
.L_x_144:
[----:B------:R-:W-:Y:S05]  /*82d0*/  BSYNC B1 ;  /* 0x0000000000017941 */ /* 0x000fea0003800000 */
.L_x_143:
        /* <DEDUP_REMOVED lines=12> */
.L_x_146:
[----:B------:R-:W-:Y:S05]  /*83a0*/  BSYNC B1 ;  /* 0x0000000000017941 */ /* 0x000fea0003800000 */
.L_x_145:
        /* <DEDUP_REMOVED lines=12> */
.L_x_148:
[----:B------:R-:W-:Y:S05]  /*8470*/  BSYNC B1 ;  /* 0x0000000000017941 */ /* 0x000fea0003800000 */
.L_x_147:
        /* <DEDUP_REMOVED lines=12> */
.L_x_150:
[----:B------:R-:W-:Y:S05]  /*8540*/  BSYNC B1 ;  /* 0x0000000000017941 */ /* 0x000fea0003800000 */
.L_x_149:
        /* <DEDUP_REMOVED lines=12> */
.L_x_152:
[----:B------:R-:W-:Y:S05]  /*8610*/  BSYNC B1 ;  /* 0x0000000000017941 */ /* 0x000fea0003800000 */
.L_x_151:
        /* <DEDUP_REMOVED lines=12> */
.L_x_154:
[----:B------:R-:W-:Y:S05]  /*86e0*/  BSYNC B1 ;  /* 0x0000000000017941 */ /* 0x000fea0003800000 */
.L_x_153:
        /* <DEDUP_REMOVED lines=12> */
.L_x_156:
[----:B------:R-:W-:Y:S05]  /*87b0*/  BSYNC B1 ;  /* 0x0000000000017941 */ /* 0x000fea0003800000 */
.L_x_155:
        /* <DEDUP_REMOVED lines=12> */
.L_x_158:
[----:B------:R-:W-:Y:S05]  /*8880*/  BSYNC B1 ;  /* 0x0000000000017941 */ /* 0x000fea0003800000 */
.L_x_157:
        /* <DEDUP_REMOVED lines=12> */
.L_x_160:
[----:B------:R-:W-:Y:S05]  /*8950*/  BSYNC B1 ;  /* 0x0000000000017941 */ /* 0x000fea0003800000 */
.L_x_159:
        /* <DEDUP_REMOVED lines=12> */
.L_x_162:
[----:B------:R-:W-:Y:S05]  /*8a20*/  BSYNC B1 ;  /* 0x0000000000017941 */ /* 0x000fea0003800000 */
.L_x_161:
        /* <DEDUP_REMOVED lines=12> */
.L_x_164:
[----:B------:R-:W-:Y:S05]  /*8af0*/  BSYNC B1 ;  /* 0x0000000000017941 */ /* 0x000fea0003800000 */
.L_x_163:
        /* <DEDUP_REMOVED lines=12> */
.L_x_166:
[----:B------:R-:W-:Y:S05]  /*8bc0*/  BSYNC B1 ;  /* 0x0000000000017941 */ /* 0x000fea0003800000 */
.L_x_165:
        /* <DEDUP_REMOVED lines=12> */
.L_x_168:
[----:B------:R-:W-:Y:S05]  /*8c90*/  BSYNC B1 ;  /* 0x0000000000017941 */ /* 0x000fea0003800000 */
.L_x_167:
        /* <DEDUP_REMOVED lines=12> */
.L_x_170:
[----:B------:R-:W-:Y:S05]  /*8d60*/  BSYNC B1 ;  /* 0x0000000000017941 */ /* 0x000fea0003800000 */
.L_x_169:
        /* <DEDUP_REMOVED lines=12> */
.L_x_172:
[----:B------:R-:W-:Y:S05]  /*8e30*/  BSYNC B1 ;  /* 0x0000000000017941 */ /* 0x000fea0003800000 */
.L_x_171:
        /* <DEDUP_REMOVED lines=12> */
.L_x_174:
[----:B------:R-:W-:Y:S05]  /*8f00*/  BSYNC B1 ;  /* 0x0000000000017941 */ /* 0x000fea0003800000 */
.L_x_173:
        /* <DEDUP_REMOVED lines=12> */
.L_x_176:
[----:B------:R-:W-:Y:S05]  /*8fd0*/  BSYNC B1 ;  /* 0x0000000000017941 */ /* 0x000fea0003800000 */
.L_x_175:
        /* <DEDUP_REMOVED lines=12> */
.L_x_178:
[----:B------:R-:W-:Y:S05]  /*90a0*/  BSYNC B1 ;  /* 0x0000000000017941 */ /* 0x000fea0003800000 */
.L_x_177:
        /* <DEDUP_REMOVED lines=12> */
.L_x_180:
[----:B------:R-:W-:Y:S05]  /*9170*/  BSYNC B1 ;  /* 0x0000000000017941 */ /* 0x000fea0003800000 */
.L_x_179:
        /* <DEDUP_REMOVED lines=12> */
.L_x_182:
[----:B------:R-:W-:Y:S05]  /*9240*/  BSYNC B1 ;  /* 0x0000000000017941 */ /* 0x000fea0003800000 */
.L_x_181:
        /* <DEDUP_REMOVED lines=12> */
.L_x_184:
[----:B------:R-:W-:Y:S05]  /*9310*/  BSYNC B1 ;  /* 0x0000000000017941 */ /* 0x000fea0003800000 */
.L_x_183:
        /* <DEDUP_REMOVED lines=12> */
.L_x_186:
[----:B------:R-:W-:Y:S05]  /*93e0*/  BSYNC B1 ;  /* 0x0000000000017941 */ /* 0x000fea0003800000 */
.L_x_185:
        /* <DEDUP_REMOVED lines=12> */
.L_x_188:
[----:B------:R-:W-:Y:S05]  /*94b0*/  BSYNC B1 ;  /* 0x0000000000017941 */ /* 0x000fea0003800000 */
.L_x_187:
        /* <DEDUP_REMOVED lines=12> */
.L_x_190:
[----:B------:R-:W-:Y:S05]  /*9580*/  BSYNC B1 ;  /* 0x0000000000017941 */ /* 0x000fea0003800000 */
.L_x_189:
[----:B-----5:R-:W-:Y:S01]  /*9590*/  LOP3.LUT R32, R32, 0xff, RZ, 0xc0, !PT ;  /* 0x000000ff20207812 */ /* 0x020fe200078ec0ff */
[----:B------:R-:W-:Y:S01]  /*95a0*/  BSSY B1, `(.L_x_191) ;  /* 0x000000b000017945 */ /* 0x000fe20003800000 */
[----:B------:R-:W-:Y:S02]  /*95b0*/  ISETP.LT.OR P4, PT, R35, 0x99, !P0 ;  /* 0x000000992300780c */ /* 0x000fe40004781670 */
[----:B------:R-:W-:-:S05]  /*95c0*/  F2FP.F16.E5M2.UNPACK_B R32, R32 ;  /* 0x00000020ff20723e */ /* 0x000fca00020004ff */
[----:B------:R-:W-:-:S05]  /*95d0*/  HADD2.F32 R32, -RZ, R32.H0_H0 ;  /* 0x20000020ff207230 */ /* 0x000fca0000004100 */
[----:B------:R-:W-:-:S04]  /*95e0*/  FMUL R32, R32, UR21 ;  /* 0x0000001520207c20 */ /* 0x000fc80008400000 */
[----:B------:R-:W-:Y:S01]  /*95f0*/  FFMA R32, R23, UR20, R32 ;  /* 0x0000001417207c23 */ /* 0x000fe20008000020 */
[----:B------:R-:W-:-:S04]  /*9600*/  PRMT R23, RZ, 0x7610, R23 ;  /* 0x00007610ff177816 */ /* 0x000fc80000000017 */
[----:B--2---:R-:W-:-:S05]  /*9610*/  F2FP.SATFINITE.E5M2.F32.PACK_AB_MERGE_C R33, RZ, R32, RZ ;  /* 0x00000020ff21723e */ /* 0x004fca00048060ff */
[----:B------:R2:W-:Y:S01]  /*9620*/  @!P3 STG.E.U8 desc[UR18][R26.64+0x91], R33 ;  /* 0x000091211a00b986 */ /* 0x0005e2000c101112 */
[----:B------:R-:W-:Y:S05]  /*9630*/  @P4 BRA `(.L_x_192) ;  /* 0x0000000000044947 */ /* 0x000fea0003800000 */
[----:B------:R0:W5:Y:S02]  /*9640*/  LDG.E.U8 R23, desc[UR18][R28.64+0x98] ;  /* 0x000098121c177981 */ /* 0x000164000c1e1100 */
.L_x_192:
[----:B------:R-:W-:Y:S05]  /*9650*/  BSYNC B1 ;  /* 0x0000000000017941 */ /* 0x000fea0003800000 */
.L_x_191:
        /* <DEDUP_REMOVED lines=8> */
[----:B------:R-:W-:-:S05]  /*96e0*/  F2FP.SATFINITE.E5M2.F32.PACK_AB_MERGE_C R23, RZ, R23, RZ ;  /* 0x00000017ff17723e */ /* 0x000fca00048060ff */
[----:B------:R0:W-:Y:S01]  /*96f0*/  @!P4 STG.E.U8 desc[UR18][R24.64+0x98], R23 ;  /* 0x000098171800c986 */ /* 0x0001e2000c101112 */
[----:B------:R-:W-:Y:S05]  /*9700*/  @P3 BRA `(.L_x_194) ;  /* 0x0000000000043947 */ /* 0x000fea0003800000 */
[----:B------:R0:W5:Y:S02]  /*9710*/  LDG.E.U8 R22, desc[UR18][R28.64+0x99] ;  /* 0x000099121c167981 */ /* 0x000164000c1e1100 */
.L_x_194:
[----:B------:R-:W-:Y:S05]  /*9720*/  BSYNC B1 ;  /* 0x0000000000017941 */ /* 0x000fea0003800000 */
.L_x_193:
        /* <DEDUP_REMOVED lines=8> */
[----:B0-----:R-:W-:-:S05]  /*97b0*/  F2FP.SATFINITE.E5M2.F32.PACK_AB_MERGE_C R23, RZ, R22, RZ ;  /* 0x00000016ff17723e */ /* 0x001fca00048060ff */
[----:B------:R0:W-:Y:S01]  /*97c0*/  @!P3 STG.E.U8 desc[UR18][R24.64+0x99], R23 ;  /* 0x000099171800b986 */ /* 0x0001e2000c101112 */
[----:B------:R-:W-:Y:S05]  /*97d0*/  @P4 BRA `(.L_x_196) ;  /* 0x0000000000044947 */ /* 0x000fea0003800000 */
[----:B------:R0:W5:Y:S02]  /*97e0*/  LDG.E.U8 R21, desc[UR18][R30.64+0x98] ;  /* 0x000098121e157981 */ /* 0x000164000c1e1100 */
.L_x_196:
[----:B------:R-:W-:Y:S05]  /*97f0*/  BSYNC B1 ;  /* 0x0000000000017941 */ /* 0x000fea0003800000 */
.L_x_195:
        /* <DEDUP_REMOVED lines=12> */
.L_x_198:
[----:B------:R-:W-:Y:S05]  /*98c0*/  BSYNC B1 ;  /* 0x0000000000017941 */ /* 0x000fea0003800000 */
.L_x_197:
        /* <DEDUP_REMOVED lines=12> */
.L_x_200:
[----:B------:R-:W-:Y:S05]  /*9990*/  BSYNC B1 ;  /* 0x0000000000017941 */ /* 0x000fea0003800000 */
.L_x_199:
        /* <DEDUP_REMOVED lines=12> */
.L_x_202:
[----:B------:R-:W-:Y:S05]  /*9a60*/  BSYNC B1 ;  /* 0x0000000000017941 */ /* 0x000fea0003800000 */
.L_x_201:
        /* <DEDUP_REMOVED lines=12> */
.L_x_204:
[----:B------:R-:W-:Y:S05]  /*9b30*/  BSYNC B1 ;  /* 0x0000000000017941 */ /* 0x000fea0003800000 */
.L_x_203:
        /* <DEDUP_REMOVED lines=12> */
.L_x_206:
[----:B------:R-:W-:Y:S05]  /*9c00*/  BSYNC B1 ;  /* 0x0000000000017941 */ /* 0x000fea0003800000 */
.L_x_205:
        /* <DEDUP_REMOVED lines=12> */
.L_x_208:
[----:B------:R-:W-:Y:S05]  /*9cd0*/  BSYNC B1 ;  /* 0x0000000000017941 */ /* 0x000fea0003800000 */
.L_x_207:
        /* <DEDUP_REMOVED lines=12> */
.L_x_210:
[----:B------:R-:W-:Y:S05]  /*9da0*/  BSYNC B1 ;  /* 0x0000000000017941 */ /* 0x000fea0003800000 */
.L_x_209:
        /* <DEDUP_REMOVED lines=12> */
.L_x_212:
[----:B------:R-:W-:Y:S05]  /*9e70*/  BSYNC B1 ;  /* 0x0000000000017941 */ /* 0x000fea0003800000 */
.L_x_211:
        /* <DEDUP_REMOVED lines=12> */
.L_x_214:
[----:B------:R-:W-:Y:S05]  /*9f40*/  BSYNC B1 ;  /* 0x0000000000017941 */ /* 0x000fea0003800000 */
.L_x_213:
        /* <DEDUP_REMOVED lines=12> */
.L_x_216:
[----:B------:R-:W-:Y:S05]  /*a010*/  BSYNC B1 ;  /* 0x0000000000017941 */ /* 0x000fea0003800000 */
.L_x_215:
        /* <DEDUP_REMOVED lines=12> */
.L_x_218:
[----:B------:R-:W-:Y:S05]  /*a0e0*/  BSYNC B1 ;  /* 0x0000000000017941 */ /* 0x000fea0003800000 */
.L_x_217:
        /* <DEDUP_REMOVED lines=12> */
.L_x_220:
[----:B------:R-:W-:Y:S05]  /*a1b0*/  BSYNC B1 ;  /* 0x0000000000017941 */ /* 0x000fea0003800000 */
.L_x_219:
        /* <DEDUP_REMOVED lines=12> */
.L_x_222:
[----:B------:R-:W-:Y:S05]  /*a280*/  BSYNC B1 ;  /* 0x0000000000017941 */ /* 0x000fea0003800000 */
.L_x_221:
        /* <DEDUP_REMOVED lines=12> */
.L_x_224:
[----:B------:R-:W-:Y:S05]  /*a350*/  BSYNC B1 ;  /* 0x0000000000017941 */ /* 0x000fea0003800000 */
.L_x_223:
        /* <DEDUP_REMOVED lines=12> */
.L_x_226:
[----:B------:R-:W-:Y:S05]  /*a420*/  BSYNC B1 ;  /* 0x0000000000017941 */ /* 0x000fea0003800000 */
.L_x_225:
        /* <DEDUP_REMOVED lines=12> */
.L_x_228:
[----:B------:R-:W-:Y:S05]  /*a4f0*/  BSYNC B1 ;  /* 0x0000000000017941 */ /* 0x000fea0003800000 */
.L_x_227:
        /* <DEDUP_REMOVED lines=12> */
.L_x_230:
[----:B------:R-:W-:Y:S05]  /*a5c0*/  BSYNC B1 ;  /* 0x0000000000017941 */ /* 0x000fea0003800000 */
.L_x_229:
        /* <DEDUP_REMOVED lines=12> */
.L_x_232:
[----:B------:R-:W-:Y:S05]  /*a690*/  BSYNC B1 ;  /* 0x0000000000017941 */ /* 0x000fea0003800000 */
.L_x_231:
        /* <DEDUP_REMOVED lines=12> */
.L_x_234:
[----:B------:R-:W-:Y:S05]  /*a760*/  BSYNC B1 ;  /* 0x0000000000017941 */ /* 0x000fea0003800000 */
.L_x_233:
[----:B-----5:R-:W-:Y:S01]  /*a770*/  LOP3.LUT R2, R2, 0xff, RZ, 0xc0, !PT ;  /* 0x000000ff02027812 */ /* 0x020fe200078ec0ff */
[----:B------:R-:W-:Y:S01]  /*a780*/  BSSY B1, `(.L_x_235) ;  /* 0x000000b000017945 */ /* 0x000fe20003800000 */
[----:B------:R-:W-:Y:S02]  /*a790*/  ISETP.LT.OR P4, PT, R35, 0xc1, !P1 ;  /* 0x000000c12300780c */ /* 0x000fe40004f81670 */
[----:B------:R-:W-:-:S05]  /*a7a0*/  F2FP.F16.E5M2.UNPACK_B R2, R2 ;  /* 0x00000002ff02723e */ /* 0x000fca00020004ff */
[----:B------:R-:W-:-:S05]  /*a7b0*/  HADD2.F32 R2, -RZ, R2.H0_H0 ;  /* 0x20000002ff027230 */ /* 0x000fca0000004100 */
[----:B0-----:R-:W-:-:S04]  /*a7c0*/  FMUL R3, R2, UR21 ;  /* 0x0000001502037c20 */ /* 0x001fc80008400000 */
[----:B------:R-:W-:Y:S01]  /*a7d0*/  FFMA R3, R0, UR20, R3 ;  /* 0x0000001400037c23 */ /* 0x000fe20008000003 */
[----:B------:R-:W-:-:S04]  /*a7e0*/  PRMT R0, RZ, 0x7610, R0 ;  /* 0x00007610ff007816 */ /* 0x000fc80000000000 */
[----:B------:R-:W-:-:S05]  /*a7f0*/  F2FP.SATFINITE.E5M2.F32.PACK_AB_MERGE_C R3, RZ, R3, RZ ;  /* 0x00000003ff03723e */ /* 0x000fca00048060ff */
[----:B------:R0:W-:Y:S01]  /*a800*/  @!P3 STG.E.U8 desc[UR18][R24.64+0xc1], R3 ;  /* 0x0000c1031800b986 */ /* 0x0001e2000c101112 */
[----:B------:R-:W-:Y:S05]  /*a810*/  @P4 BRA `(.L_x_236) ;  /* 0x0000000000044947 */ /* 0x000fea0003800000 */
[----:B------:R0:W5:Y:S02]  /*a820*/  LDG.E.U8 R0, desc[UR18][R30.64+0xc0] ;  /* 0x0000c0121e007981 */ /* 0x000164000c1e1100 */
.L_x_236:
[----:B------:R-:W-:Y:S05]  /*a830*/  BSYNC B1 ;  /* 0x0000000000017941 */ /* 0x000fea0003800000 */
.L_x_235:
[----:B------:R-:W2:Y:S01]  /*a840*/  LDL.LU R2, [R1] ;  /* 0x0000000001027983 */ /* 0x000ea20000300800 */
[----:B-----5:R-:W-:Y:S01]  /*a850*/  LOP3.LUT R0, R0, 0xff, RZ, 0xc0, !PT ;  /* 0x000000ff00007812 */ /* 0x020fe200078ec0ff */
[----:B------:R-:W-:Y:S01]  /*a860*/  BSSY B1, `(.L_x_237) ;  /* 0x000000b000017945 */ /* 0x000fe20003800000 */
[----:B------:R-:W-:Y:S02]  /*a870*/  ISETP.LT.OR P3, PT, R35, 0xc2, !P1 ;  /* 0x000000c22300780c */ /* 0x000fe40004f61670 */
[----:B------:R-:W-:-:S05]  /*a880*/  F2FP.F16.E5M2.UNPACK_B R0, R0 ;  /* 0x00000000ff00723e */ /* 0x000fca00020004ff */
[----:B------:R-:W-:-:S05]  /*a890*/  HADD2.F32 R0, -RZ, R0.H0_H0 ;  /* 0x20000000ff007230 */ /* 0x000fca0000004100 */
[----:B------:R-:W-:-:S04]  /*a8a0*/  FMUL R0, R0, UR21 ;  /* 0x0000001500007c20 */ /* 0x000fc80008400000 */
[----:B--2---:R-:W-:-:S05]  /*a8b0*/  FFMA R0, R2, UR20, R0 ;  /* 0x0000001402007c23 */ /* 0x004fca0008000000 */
[----:B0-----:R-:W-:Y:S02]  /*a8c0*/  F2FP.SATFINITE.E5M2.F32.PACK_AB_MERGE_C R3, RZ, R0, RZ ;  /* 0x00000000ff03723e */ /* 0x001fe400048060ff */
[----:B------:R-:W-:-:S03]  /*a8d0*/  PRMT R0, RZ, 0x7610, R0 ;  /* 0x00007610ff007816 */ /* 0x000fc60000000000 */
[----:B------:R0:W-:Y:S01]  /*a8e0*/  @!P4 STG.E.U8 desc[UR18][R26.64+0xc0], R3 ;  /* 0x0000c0031a00c986 */ /* 0x0001e2000c101112 */
[----:B------:R-:W-:Y:S05]  /*a8f0*/  @P3 BRA `(.L_x_238) ;  /* 0x0000000000043947 */ /* 0x000fea0003800000 */
[----:B------:R2:W5:Y:S02]  /*a900*/  LDG.E.U8 R0, desc[UR18][R30.64+0xc1] ;  /* 0x0000c1121e007981 */ /* 0x000564000c1e1100 */
.L_x_238:
[----:B------:R-:W-:Y:S05]  /*a910*/  BSYNC B1 ;  /* 0x0000000000017941 */ /* 0x000fea0003800000 */
.L_x_237:
[----:B------:R-:W3:Y:S01]  /*a920*/  LDL.LU R2, [R1+0x4] ;  /* 0x0000040001027983 */ /* 0x000ee20000300800 */
[----:B-----5:R-:W-:Y:S01]  /*a930*/  LOP3.LUT R0, R0, 0xff, RZ, 0xc0, !PT ;  /* 0x000000ff00007812 */ /* 0x020fe200078ec0ff */
[----:B------:R-:W-:Y:S01]  /*a940*/  BSSY B1, `(.L_x_239) ;  /* 0x000000b000017945 */ /* 0x000fe20003800000 */
[----:B------:R-:W-:Y:S02]  /*a950*/  ISETP.LT.OR P4, PT, R35, 0xc9, !P0 ;  /* 0x000000c92300780c */ /* 0x000fe40004781670 */
[----:B------:R-:W-:-:S05]  /*a960*/  F2FP.F16.E5M2.UNPACK_B R0, R0 ;  /* 0x00000000ff00723e */ /* 0x000fca00020004ff */
[----:B------:R-:W-:-:S05]  /*a970*/  HADD2.F32 R0, -RZ, R0.H0_H0 ;  /* 0x20000000ff007230 */ /* 0x000fca0000004100 */
[----:B------:R-:W-:-:S04]  /*a980*/  FMUL R0, R0, UR21 ;  /* 0x0000001500007c20 */ /* 0x000fc80008400000 */
[----:B---3--:R-:W-:-:S05]  /*a990*/  FFMA R0, R2, UR20, R0 ;  /* 0x0000001402007c23 */ /* 0x008fca0008000000 */
[----:B0-----:R-:W-:Y:S02]  /*a9a0*/  F2FP.SATFINITE.E5M2.F32.PACK_AB_MERGE_C R3, RZ, R0, RZ ;  /* 0x00000000ff03723e */ /* 0x001fe400048060ff */
[----:B------:R-:W-:-:S03]  /*a9b0*/  PRMT R0, RZ, 0x7610, R0 ;  /* 0x00007610ff007816 */ /* 0x000fc60000000000 */
[----:B------:R0:W-:Y:S01]  /*a9c0*/  @!P3 STG.E.U8 desc[UR18][R26.64+0xc1], R3 ;  /* 0x0000c1031a00b986 */ /* 0x0001e2000c101112 */
[----:B------:R-:W-:Y:S05]  /*a9d0*/  @P4 BRA `(.L_x_240) ;  /* 0x0000000000044947 */ /* 0x000fea0003800000 */
[----:B------:R3:W5:Y:S02]  /*a9e0*/  LDG.E.U8 R0, desc[UR18][R28.64+0xc8] ;  /* 0x0000c8121c007981 */ /* 0x000764000c1e1100 */
.L_x_240:
[----:B------:R-:W-:Y:S05]  /*a9f0*/  BSYNC B1 ;  /* 0x0000000000017941 */ /* 0x000fea0003800000 */
.L_x_239:
[----:B------:R-:W2:Y:S01]  /*aa00*/  LDL.LU R2, [R1+0x8] ;  /* 0x0000080001027983 */ /* 0x000ea20000300800 */
        /* <DEDUP_REMOVED lines=12> */
.L_x_242:
[----:B------:R-:W-:Y:S05]  /*aad0*/  BSYNC B1 ;  /* 0x0000000000017941 */ /* 0x000fea0003800000 */
.L_x_241:
        /* <DEDUP_REMOVED lines=13> */
.L_x_244:
[----:B------:R-:W-:Y:S05]  /*abb0*/  BSYNC B1 ;  /* 0x0000000000017941 */ /* 0x000fea0003800000 */
.L_x_243:
        /* <DEDUP_REMOVED lines=13> */
.L_x_246:
[----:B------:R-:W-:Y:S05]  /*ac90*/  BSYNC B1 ;  /* 0x0000000000017941 */ /* 0x000fea0003800000 */
.L_x_245:
        /* <DEDUP_REMOVED lines=13> */
.L_x_248:
[----:B------:R-:W-:Y:S05]  /*ad70*/  BSYNC B1 ;  /* 0x0000000000017941 */ /* 0x000fea0003800000 */
.L_x_247:
        /* <DEDUP_REMOVED lines=13> */
.L_x_250:
[----:B------:R-:W-:Y:S05]  /*ae50*/  BSYNC B1 ;  /* 0x0000000000017941 */ /* 0x000fea0003800000 */
.L_x_249:
        /* <DEDUP_REMOVED lines=13> */
.L_x_252:
[----:B------:R-:W-:Y:S05]  /*af30*/  BSYNC B1 ;  /* 0x0000000000017941 */ /* 0x000fea0003800000 */
.L_x_251:
        /* <DEDUP_REMOVED lines=13> */
.L_x_254:
[----:B------:R-:W-:Y:S05]  /*b010*/  BSYNC B1 ;  /* 0x0000000000017941 */ /* 0x000fea0003800000 */
.L_x_253:
        /* <DEDUP_REMOVED lines=13> */
.L_x_256:
[----:B------:R-:W-:Y:S05]  /*b0f0*/  BSYNC B1 ;  /* 0x0000000000017941 */ /* 0x000fea0003800000 */
.L_x_255:
        /* <DEDUP_REMOVED lines=13> */
.L_x_258:
[----:B------:R-:W-:Y:S05]  /*b1d0*/  BSYNC B1 ;  /* 0x0000000000017941 */ /* 0x000fea0003800000 */
.L_x_257:
        /* <DEDUP_REMOVED lines=13> */
.L_x_260:
[----:B------:R-:W-:Y:S05]  /*b2b0*/  BSYNC B1 ;  /* 0x0000000000017941 */ /* 0x000fea0003800000 */
.L_x_259:
        /* <DEDUP_REMOVED lines=13> */
.L_x_262:
[----:B------:R-:W-:Y:S05]  /*b390*/  BSYNC B1 ;  /* 0x0000000000017941 */ /* 0x000fea0003800000 */
.L_x_261:
        /* <DEDUP_REMOVED lines=13> */
.L_x_264:
[----:B------:R-:W-:Y:S05]  /*b470*/  BSYNC B1 ;  /* 0x0000000000017941 */ /* 0x000fea0003800000 */
.L_x_263:
        /* <DEDUP_REMOVED lines=13> */
.L_x_266:
[----:B------:R-:W-:Y:S05]  /*b550*/  BSYNC B1 ;  /* 0x0000000000017941 */ /* 0x000fea0003800000 */
.L_x_265:
        /* <DEDUP_REMOVED lines=13> */
.L_x_268:
[----:B------:R-:W-:Y:S05]  /*b630*/  BSYNC B1 ;  /* 0x0000000000017941 */ /* 0x000fea0003800000 */
.L_x_267:
        /* <DEDUP_REMOVED lines=13> */
.L_x_270:
[----:B------:R-:W-:Y:S05]  /*b710*/  BSYNC B1 ;  /* 0x0000000000017941 */ /* 0x000fea0003800000 */
.L_x_269:
        /* <DEDUP_REMOVED lines=13> */
.L_x_272:
[----:B------:R-:W-:Y:S05]  /*b7f0*/  BSYNC B1 ;  /* 0x0000000000017941 */ /* 0x000fea0003800000 */
.L_x_271:
        /* <DEDUP_REMOVED lines=13> */
.L_x_274:
[----:B------:R-:W-:Y:S05]  /*b8d0*/  BSYNC B1 ;  /* 0x0000000000017941 */ /* 0x000fea0003800000 */
.L_x_273:
        /* <DEDUP_REMOVED lines=13> */
.L_x_276:
[----:B------:R-:W-:Y:S05]  /*b9b0*/  BSYNC B1 ;  /* 0x0000000000017941 */ /* 0x000fea0003800000 */
.L_x_275:
        /* <DEDUP_REMOVED lines=13> */
.L_x_278:
[----:B------:R-:W-:Y:S05]  /*ba90*/  BSYNC B1 ;  /* 0x0000000000017941 */ /* 0x000fea0003800000 */
.L_x_277:
        /* <DEDUP_REMOVED lines=13> */
.L_x_280:
[----:B------:R-:W-:Y:S05]  /*bb70*/  BSYNC B1 ;  /* 0x0000000000017941 */ /* 0x000fea0003800000 */
.L_x_279:
        /* <DEDUP_REMOVED lines=13> */
.L_x_282:
[----:B------:R-:W-:Y:S05]  /*bc50*/  BSYNC B1 ;  /* 0x0000000000017941 */ /* 0x000fea0003800000 */
.L_x_281:
        /* <DEDUP_REMOVED lines=13> */
.L_x_284:
[----:B------:R-:W-:Y:S05]  /*bd30*/  BSYNC B1 ;  /* 0x0000000000017941 */ /* 0x000fea0003800000 */
.L_x_283:
        /* <DEDUP_REMOVED lines=13> */
.L_x_286:
[----:B------:R-:W-:Y:S05]  /*be10*/  BSYNC B1 ;  /* 0x0000000000017941 */ /* 0x000fea0003800000 */
.L_x_285:
        /* <DEDUP_REMOVED lines=13> */
.L_x_288:
[----:B------:R-:W-:Y:S05]  /*bef0*/  BSYNC B1 ;  /* 0x0000000000017941 */ /* 0x000fea0003800000 */
.L_x_287:
        /* <DEDUP_REMOVED lines=13> */
.L_x_290:
[----:B------:R-:W-:Y:S05]  /*bfd0*/  BSYNC B1 ;  /* 0x0000000000017941 */ /* 0x000fea0003800000 */
.L_x_289:
        /* <DEDUP_REMOVED lines=13> */
.L_x_292:
[----:B------:R-:W-:Y:S05]  /*c0b0*/  BSYNC B1 ;  /* 0x0000000000017941 */ /* 0x000fea0003800000 */
.L_x_291:
        /* <DEDUP_REMOVED lines=13> */
.L_x_294:
[----:B------:R-:W-:Y:S05]  /*c190*/  BSYNC B1 ;  /* 0x0000000000017941 */ /* 0x000fea0003800000 */
.L_x_293:
[----:B------:R-:W-:Y:S05]  /*c1a0*/  @P1 BRA `(.L_x_295) ;  /* 0x0000002000a41947 */ /* 0x000fea0003800000 */
[----:B------:R-:W2:Y:S01]  /*c1b0*/  LDL.LU R2, [R1+0x74] ;  /* 0x0000740001027983 */ /* 0x000ea20000300800 */
[----:B-----5:R-:W-:-:S04]  /*c1c0*/  LOP3.LUT R0, R0, 0xff, RZ, 0xc0, !PT ;  /* 0x000000ff00007812 */ /* 0x020fc800078ec0ff */
[----:B------:R-:W-:-:S05]  /*c1d0*/  F2FP.F16.E5M2.UNPACK_B R0, R0 ;  /* 0x00000000ff00723e */ /* 0x000fca00020004ff */
[----:B------:R-:W-:-:S05]  /*c1e0*/  HADD2.F32 R0, -RZ, R0.H0_H0 ;  /* 0x20000000ff007230 */ /* 0x000fca0000004100 */
[----:B------:R-:W-:-:S04]  /*c1f0*/  FMUL R0, R0, UR21 ;  /* 0x0000001500007c20 */ /* 0x000fc80008400000 */
[----:B--2---:R-:W-:-:S05]  /*c200*/  FFMA R0, R2, UR20, R0 ;  /* 0x0000001402007c23 */ /* 0x004fca0008000000 */
[----:B0-----:R-:W-:-:S05]  /*c210*/  F2FP.SATFINITE.E5M2.F32.PACK_AB_MERGE_C R3, RZ, R0, RZ ;  /* 0x00000000ff03723e */ /* 0x001fca00048060ff */
[----:B------:R0:W-:Y:S01]  /*c220*/  STG.E.U8 desc[UR18][R26.64+0xf9], R3 ;  /* 0x0000f9031a007986 */ /* 0x0001e2000c101112 */
[----:B------:R-:W-:Y:S05]  /*c230*/  BRA `(.L_x_295) ;  /* 0x0000002000807947 */ /* 0x000fea0003800000 */
.L_x_38:
[----:B------:R-:W-:Y:S01]  /*c240*/  ISETP.GE.AND P1, PT, R38, 0x1, PT ;  /* 0x000000012600780c */ /* 0x000fe20003f26270 */
[----:B------:R-:W-:Y:S01]  /*c250*/  FMUL R226, R226, UR20 ;  /* 0x00000014e2e27c20 */ /* 0x000fe20008400000 */
[----:B------:R-:W2:Y:S01]  /*c260*/  LDL.LU R227, [R1+0x10] ;  /* 0x0000100001e37983 */ /* 0x000ea20000300800 */
[----:B------:R-:W-:Y:S01]  /*c270*/  ISETP.GE.AND P0, PT, R38, 0x9, PT ;  /* 0x000000092600780c */ /* 0x000fe20003f06270 */
[----:B------:R-:W-:Y:S01]  /*c280*/  FMUL R225, R225, UR20 ;  /* 0x00000014e1e17c20 */ /* 0x000fe20008400000 */
[C---:B------:R-:W-:Y:S02]  /*c290*/  ISETP.LT.OR P4, PT, R35.reuse, 0x1, !P1 ;  /* 0x000000012300780c */ /* 0x040fe40004f81670 */
[C---:B------:R-:W-:Y:S02]  /*c2a0*/  ISETP.LT.OR P5, PT, R35.reuse, 0x2, !P1 ;  /* 0x000000022300780c */ /* 0x040fe40004fa1670 */
[----:B------:R-:W-:Y:S02]  /*c2b0*/  F2FP.SATFINITE.E5M2.F32.PACK_AB_MERGE_C R29, RZ, R226, RZ ;  /* 0x000000e2ff1d723e */ /* 0x000fe400048060ff */
[C---:B------:R-:W-:Y:S01]  /*c2c0*/  ISETP.LT.OR P3, PT, R35.reuse, 0x1, !P0 ;  /* 0x000000012300780c */ /* 0x040fe20004761670 */
[----:B------:R-:W-:Y:S01]  /*c2d0*/  FMUL R224, R224, UR20 ;  /* 0x00000014e0e07c20 */ /* 0x000fe20008400000 */
[----:B------:R-:W-:Y:S01]  /*c2e0*/  ISETP.LT.OR P6, PT, R35, 0xa, !P1 ;  /* 0x0000000a2300780c */ /* 0x000fe20004fc1670 */
[----:B------:R-:W-:Y:S01]  /*c2f0*/  FMUL R223, R223, UR20 ;  /* 0x00000014dfdf7c20 */ /* 0x000fe20008400000 */
[----:B------:R-:W-:Y:S01]  /*c300*/  F2FP.SATFINITE.E5M2.F32.PACK_AB_MERGE_C R225, RZ, R225, RZ ;  /* 0x000000e1ffe1723e */ /* 0x000fe200048060ff */
[----:B------:R-:W-:Y:S01]  /*c310*/  FMUL R221, R221, UR20 ;  /* 0x00000014dddd7c20 */ /* 0x000fe20008400000 */
[----:B------:R-:W-:Y:S01]  /*c320*/  FMUL R222, R222, UR20 ;  /* 0x00000014dede7c20 */ /* 0x000fe20008400000 */
[----:B------:R0:W-:Y:S01]  /*c330*/  @!P4 STG.E.U8 desc[UR18][R24.64], R29 ;  /* 0x0000001d1800c986 */ /* 0x0001e2000c101112 */
[----:B------:R-:W-:-:S02]  /*c340*/  ISETP.LT.OR P4, PT, R35, 0x2, !P0 ;  /* 0x000000022300780c */ /* 0x000fc40004781670 */
[----:B------:R-:W-:Y:S01]  /*c350*/  F2FP.SATFINITE.E5M2.F32.PACK_AB_MERGE_C R31, RZ, R224, RZ ;  /* 0x000000e0ff1f723e */ /* 0x000fe200048060ff */
[----:B------:R3:W-:Y:S01]  /*c360*/  @!P5 STG.E.U8 desc[UR18][R24.64+0x1], R225 ;  /* 0x000001e11800d986 */ /* 0x0007e2000c101112 */
[C---:B------:R-:W-:Y:S02]  /*c370*/  ISETP.LT.OR P5, PT, R35.reuse, 0x9, !P1 ;  /* 0x000000092300780c */ /* 0x040fe40004fa1670 */
[----:B------:R-:W-:Y:S01]  /*c380*/  F2FP.SATFINITE.E5M2.F32.PACK_AB_MERGE_C R223, RZ, R223, RZ ;  /* 0x000000dfffdf723e */ /* 0x000fe200048060ff */
[----:B------:R-:W-:Y:S01]  /*c390*/  FMUL R220, R220, UR20 ;  /* 0x00000014dcdc7c20 */ /* 0x000fe20008400000 */
[----:B------:R-:W-:Y:S01]  /*c3a0*/  F2FP.SATFINITE.E5M2.F32.PACK_AB_MERGE_C R221, RZ, R221, RZ ;  /* 0x000000ddffdd723e */ /* 0x000fe200048060ff */
[----:B------:R-:W-:Y:S01]  /*c3b0*/  @!P3 STG.E.U8 desc[UR18][R26.64], R31 ;  /* 0x0000001f1a00b986 */ /* 0x000fe2000c101112 */
[----:B------:R-:W-:-:S03]  /*c3c0*/  ISETP.LT.OR P3, PT, R35, 0x9, !P0 ;  /* 0x000000092300780c */ /* 0x000fc60004761670 */
[----:B------:R-:W-:Y:S01]  /*c3d0*/  @!P4 STG.E.U8 desc[UR18][R26.64+0x1], R223 ;  /* 0x000001df1a00c986 */ /* 0x000fe2000c101112 */
[----:B------:R-:W-:-:S03]  /*c3e0*/  ISETP.LT.OR P4, PT, R35, 0xa, !P0 ;  /* 0x0000000a2300780c */ /* 0x000fc60004781670 */
[----:B------:R-:W-:Y:S01]  /*c3f0*/  @!P6 STG.E.U8 desc[UR18][R24.64+0x9], R221 ;  /* 0x000009dd1800e986 */ /* 0x000fe2000c101112 */
[----:B------:R-:W-:Y:S01]  /*c400*/  ISETP.LT.OR P6, PT, R35, 0x12, !P1 ;  /* 0x000000122300780c */ /* 0x000fe20004fc1670 */
[----:B------:R-:W-:Y:S01]  /*c410*/  FMUL R219, R219, UR20 ;  /* 0x00000014dbdb7c20 */ /* 0x000fe20008400000 */
[----:B0-----:R-:W-:Y:S01]  /*c420*/  F2FP.SATFINITE.E5M2.F32.PACK_AB_MERGE_C R29, RZ, R222, RZ ;  /* 0x000000deff1d723e */ /* 0x001fe200048060ff */
[----:B------:R-:W-:Y:S01]  /*c430*/  FMUL R217, R217, UR20 ;  /* 0x00000014d9d97c20 */ /* 0x000fe20008400000 */
[----:B------:R-:W4:Y:S01]  /*c440*/  LDL.LU R226, [R1+0xc] ;  /* 0x00000c0001e27983 */ /* 0x000f220000300800 */
[----:B------:R-:W-:Y:S02]  /*c450*/  F2FP.SATFINITE.E5M2.F32.PACK_AB_MERGE_C R33, RZ, R220, RZ ;  /* 0x000000dcff21723e */ /* 0x000fe400048060ff */
[----:B------:R-:W-:Y:S01]  /*c460*/  F2FP.SATFINITE.E5M2.F32.PACK_AB_MERGE_C R219, RZ, R219, RZ ;  /* 0x000000dbffdb723e */ /* 0x000fe200048060ff */
[----:B------:R0:W-:Y:S01]  /*c470*/  @!P5 STG.E.U8 desc[UR18][R24.64+0x8], R29 ;  /* 0x0000081d1800d986 */ /* 0x0001e2000c101112 */
[----:B------:R-:W-:-:S02]  /*c480*/  ISETP.LT.OR P5, PT, R35, 0x11, !P1 ;  /* 0x000000112300780c */ /* 0x000fc40004fa1670 */
[----:B------:R-:W-:Y:S01]  /*c490*/  F2FP.SATFINITE.E5M2.F32.PACK_AB_MERGE_C R217, RZ, R217, RZ ;  /* 0x000000d9ffd9723e */ /* 0x000fe200048060ff */
[----:B---3--:R-:W3:Y:S01]  /*c4a0*/  LDL.LU R225, [R1+0x8] ;  /* 0x0000080001e17983 */ /* 0x008ee20000300800 */
[----:B------:R-:W-:-:S03]  /*c4b0*/  FMUL R218, R218, UR20 ;  /* 0x00000014dada7c20 */ /* 0x000fc60008400000 */
[----:B------:R-:W4:Y:S04]  /*c4c0*/  LDL.LU R224, [R1+0x4] ;  /* 0x0000040001e07983 */ /* 0x000f280000300800 */
[----:B------:R-:W3:Y:S01]  /*c4d0*/  LDL.LU R222, [R1] ;  /* 0x0000000001de7983 */ /* 0x000ee20000300800 */
[----:B0-----:R-:W-:Y:S01]  /*c4e0*/  F2FP.SATFINITE.E5M2.F32.PACK_AB_MERGE_C R29, RZ, R218, RZ ;  /* 0x000000daff1d723e */ /* 0x001fe200048060ff */
[----:B------:R-:W-:Y:S01]  /*c4f0*/  FMUL R216, R216, UR20 ;  /* 0x00000014d8d87c20 */ /* 0x000fe20008400000 */
[----:B------:R-:W-:Y:S01]  /*c500*/  FMUL R215, R215, UR20 ;  /* 0x00000014d7d77c20 */ /* 0x000fe20008400000 */
[----:B------:R0:W-:Y:S01]  /*c510*/  @!P3 STG.E.U8 desc[UR18][R26.64+0x8], R33 ;  /* 0x000008211a00b986 */ /* 0x0001e2000c101112 */
[----:B------:R-:W-:Y:S01]  /*c520*/  ISETP.LT.OR P3, PT, R35, 0x11, !P0 ;  /* 0x000000112300780c */ /* 0x000fe20004761670 */
[----:B------:R-:W-:Y:S01]  /*c530*/  FMUL R213, R213, UR20 ;  /* 0x00000014d5d57c20 */ /* 0x000fe20008400000 */
[----:B------:R-:W-:Y:S01]  /*c540*/  F2FP.SATFINITE.E5M2.F32.PACK_AB_MERGE_C R31, RZ, R216, RZ ;  /* 0x000000d8ff1f723e */ /* 0x000fe200048060ff */
[----:B------:R-:W-:Y:S01]  /*c550*/  @!P4 STG.E.U8 desc[UR18][R26.64+0x9], R219 ;  /* 0x000009db1a00c986 */ /* 0x000fe2000c101112 */
[C---:B------:R-:W-:Y:S01]  /*c560*/  ISETP.LT.OR P4, PT, R35.reuse, 0x12, !P0 ;  /* 0x000000122300780c */ /* 0x040fe20004781670 */
[----:B------:R-:W-:Y:S01]  /*c570*/  FMUL R214, R214, UR20 ;  /* 0x00000014d6d67c20 */ /* 0x000fe20008400000 */
[----:B------:R-:W-:Y:S01]  /*c580*/  F2FP.SATFINITE.E5M2.F32.PACK_AB_MERGE_C R215, RZ, R215, RZ ;  /* 0x000000d7ffd7723e */ /* 0x000fe200048060ff */
[----:B------:R-:W-:Y:S01]  /*c590*/  @!P6 STG.E.U8 desc[UR18][R24.64+0x11], R217 ;  /* 0x000011d91800e986 */ /* 0x000fe2000c101112 */
[C---:B------:R-:W-:Y:S01]  /*c5a0*/  ISETP.LT.OR P6, PT, R35.reuse, 0x1a, !P1 ;  /* 0x0000001a2300780c */ /* 0x040fe20004fc1670 */
[----:B------:R-:W-:Y:S01]  /*c5b0*/  FMUL R212, R212, UR20 ;  /* 0x00000014d4d47c20 */ /* 0x000fe20008400000 */
[----:B------:R-:W-:Y:S01]  /*c5c0*/  F2FP.SATFINITE.E5M2.F32.PACK_AB_MERGE_C R213, RZ, R213, RZ ;  /* 0x000000d5ffd5723e */ /* 0x000fe200048060ff */
[----:B------:R1:W-:Y:S01]  /*c5d0*/  @!P5 STG.E.U8 desc[UR18][R24.64+0x10], R29 ;  /* 0x0000101d1800d986 */ /* 0x0003e2000c101112 */
[----:B------:R-:W-:Y:S01]  /*c5e0*/  ISETP.LT.OR P5, PT, R35, 0x19, !P1 ;  /* 0x000000192300780c */ /* 0x000fe20004fa1670 */
[----:B------:R-:W-:Y:S01]  /*c5f0*/  FMUL R211, R211, UR20 ;  /* 0x00000014d3d37c20 */ /* 0x000fe20008400000 */
[----:B------:R-:W-:Y:S01]  /*c600*/  FMUL R209, R209, UR20 ;  /* 0x00000014d1d17c20 */ /* 0x000fe20008400000 */
[----:B------:R1:W-:Y:S01]  /*c610*/  @!P3 STG.E.U8 desc[UR18][R26.64+0x10], R31 ;  /* 0x0000101f1a00b986 */ /* 0x0003e2000c101112 */
[C---:B------:R-:W-:Y:S01]  /*c620*/  ISETP.LT.OR P3, PT, R35.reuse, 0x19, !P0 ;  /* 0x000000192300780c */ /* 0x040fe20004761670 */
[----:B------:R-:W-:Y:S01]  /*c630*/  FMUL R210, R210, UR20 ;  /* 0x00000014d2d27c20 */ /* 0x000fe20008400000 */
[----:B0-----:R-:W-:Y:S01]  /*c640*/  F2FP.SATFINITE.E5M2.F32.PACK_AB_MERGE_C R33, RZ, R212, RZ ;  /* 0x000000d4ff21723e */ /* 0x001fe200048060ff */
[----:B------:R-:W-:Y:S01]  /*c650*/  @!P4 STG.E.U8 desc[UR18][R26.64+0x11], R215 ;  /* 0x000011d71a00c986 */ /* 0x000fe2000c101112 */
[C---:B------:R-:W-:Y:S01]  /*c660*/  ISETP.LT.OR P4, PT, R35.reuse, 0x1a, !P0 ;  /* 0x0000001a2300780c */ /* 0x040fe20004781670 */
[----:B------:R-:W-:Y:S01]  /*c670*/  FMUL R208, R208, UR20 ;  /* 0x00000014d0d07c20 */ /* 0x000fe20008400000 */
[----:B------:R-:W-:Y:S01]  /*c680*/  F2FP.SATFINITE.E5M2.F32.PACK_AB_MERGE_C R211, RZ, R211, RZ ;  /* 0x000000d3ffd3723e */ /* 0x000fe200048060ff */
[----:B------:R-:W-:Y:S01]  /*c690*/  @!P6 STG.E.U8 desc[UR18][R24.64+0x19], R213 ;  /* 0x000019d51800e986 */ /* 0x000fe2000c101112 */
[----:B------:R-:W-:Y:S01]  /*c6a0*/  ISETP.LT.OR P6, PT, R35, 0x22, !P1 ;  /* 0x000000222300780c */ /* 0x000fe20004fc1670 */
[----:B------:R-:W-:Y:S01]  /*c6b0*/  FMUL R207, R207, UR20 ;  /* 0x00000014cfcf7c20 */ /* 0x000fe20008400000 */
[----:B-1----:R-:W-:Y:S01]  /*c6c0*/  F2FP.SATFINITE.E5M2.F32.PACK_AB_MERGE_C R29, RZ, R214, RZ ;  /* 0x000000d6ff1d723e */ /* 0x002fe200048060ff */
[----:B------:R-:W-:Y:S01]  /*c6d0*/  FMUL R205, R205, UR20 ;  /* 0x00000014cdcd7c20 */ /* 0x000fe20008400000 */
[----:B------:R-:W-:Y:S01]  /*c6e0*/  F2FP.SATFINITE.E5M2.F32.PACK_AB_MERGE_C R209, RZ, R209, RZ ;  /* 0x000000d1ffd1723e */ /* 0x000fe200048060ff */
[----:B------:R-:W-:Y:S01]  /*c6f0*/  FMUL R206, R206, UR20 ;  /* 0x00000014cece7c20 */ /* 0x000fe20008400000 */
[----:B------:R-:W-:Y:S01]  /*c700*/  F2FP.SATFINITE.E5M2.F32.PACK_AB_MERGE_C R31, RZ, R208, RZ ;  /* 0x000000d0ff1f723e */ /* 0x000fe200048060ff */
[----:B------:R0:W-:Y:S01]  /*c710*/  @!P5 STG.E.U8 desc[UR18][R24.64+0x18], R29 ;  /* 0x0000181d1800d986 */ /* 0x0001e2000c101112 */
[C---:B------:R-:W-:Y:S01]  /*c720*/  ISETP.LT.OR P5, PT, R35.reuse, 0x21, !P1 ;  /* 0x000000212300780c */ /* 0x040fe20004fa1670 */
[----:B------:R-:W-:Y:S01]  /*c730*/  FMUL R204, R204, UR20 ;  /* 0x00000014cccc7c20 */ /* 0x000fe20008400000 */
[----:B------:R-:W-:Y:S01]  /*c740*/  F2FP.SATFINITE.E5M2.F32.PACK_AB_MERGE_C R207, RZ, R207, RZ ;  /* 0x000000cfffcf723e */ /* 0x000fe200048060ff */
[----:B------:R1:W-:Y:S01]  /*c750*/  @!P3 STG.E.U8 desc[UR18][R26.64+0x18], R33 ;  /* 0x000018211a00b986 */ /* 0x0003e2000c101112 */
[----:B------:R-:W-:Y:S01]  /*c760*/  ISETP.LT.OR P3, PT, R35, 0x21, !P0 ;  /* 0x000000212300780c */ /* 0x000fe20004761670 */
[----:B------:R-:W-:Y:S01]  /*c770*/  FMUL R203, R203, UR20 ;  /* 0x00000014cbcb7c20 */ /* 0x000fe20008400000 */
[----:B------:R-:W-:Y:S01]  /*c780*/  F2FP.SATFINITE.E5M2.F32.PACK_AB_MERGE_C R205, RZ, R205, RZ ;  /* 0x000000cdffcd723e */ /* 0x000fe200048060ff */
[----:B------:R-:W-:Y:S01]  /*c790*/  @!P4 STG.E.U8 desc[UR18][R26.64+0x19], R211 ;  /* 0x000019d31a00c986 */ /* 0x000fe2000c101112 */
[----:B------:R-:W-:Y:S01]  /*c7a0*/  ISETP.LT.OR P4, PT, R35, 0x22, !P0 ;  /* 0x000000222300780c */ /* 0x000fe20004781670 */
[----:B------:R-:W-:Y:S01]  /*c7b0*/  FMUL R201, R201, UR20 ;  /* 0x00000014c9c97c20 */ /* 0x000fe20008400000 */
[----:B------:R-:W-:Y:S01]  /*c7c0*/  F2FP.SATFINITE.E5M2.F32.PACK_AB_MERGE_C R203, RZ, R203, RZ ;  /* 0x000000cbffcb723e */ /* 0x000fe200048060ff */
[----:B------:R-:W-:Y:S01]  /*c7d0*/  @!P6 STG.E.U8 desc[UR18][R24.64+0x21], R209 ;  /* 0x000021d11800e986 */ /* 0x000fe2000c101112 */
[----:B------:R-:W-:Y:S01]  /*c7e0*/  ISETP.LT.OR P6, PT, R35, 0x2a, !P1 ;  /* 0x0000002a2300780c */ /* 0x000fe20004fc1670 */
[----:B------:R-:W-:Y:S01]  /*c7f0*/  FMUL R202, R202, UR20 ;  /* 0x00000014caca7c20 */ /* 0x000fe20008400000 */
[----:B0-----:R-:W-:Y:S01]  /*c800*/  F2FP.SATFINITE.E5M2.F32.PACK_AB_MERGE_C R29, RZ, R210, RZ ;  /* 0x000000d2ff1d723e */ /* 0x001fe200048060ff */
[----:B------:R-:W-:Y:S01]  /*c810*/  FMUL R200, R200, UR20 ;  /* 0x00000014c8c87c20 */ /* 0x000fe20008400000 */
[----:B-1----:R-:W-:Y:S01]  /*c820*/  F2FP.SATFINITE.E5M2.F32.PACK_AB_MERGE_C R33, RZ, R204, RZ ;  /* 0x000000ccff21723e */ /* 0x002fe200048060ff */
[----:B------:R-:W-:Y:S01]  /*c830*/  FMUL R199, R199, UR20 ;  /* 0x00000014c7c77c20 */ /* 0x000fe20008400000 */
[----:B------:R-:W-:Y:S01]  /*c840*/  F2FP.SATFINITE.E5M2.F32.PACK_AB_MERGE_C R201, RZ, R201, RZ ;  /* 0x000000c9ffc9723e */ /* 0x000fe200048060ff */
[----:B------:R0:W-:Y:S01]  /*c850*/  @!P5 STG.E.U8 desc[UR18][R24.64+0x20], R29 ;  /* 0x0000201d1800d986 */ /* 0x0001e2000c101112 */
[----:B------:R-:W-:Y:S01]  /*c860*/  ISETP.LT.OR P5, PT, R35, 0x29, !P1 ;  /* 0x000000292300780c */ /* 0x000fe20004fa1670 */
[----:B------:R-:W-:Y:S01]  /*c870*/  FMUL R197, R197, UR20 ;  /* 0x00000014c5c57c20 */ /* 0x000fe20008400000 */
[----:B------:R-:W-:Y:S01]  /*c880*/  F2FP.SATFINITE.E5M2.F32.PACK_AB_MERGE_C R199, RZ, R199, RZ ;  /* 0x000000c7ffc7723e */ /* 0x000fe200048060ff */
[----:B------:R1:W-:Y:S01]  /*c890*/  @!P3 STG.E.U8 desc[UR18][R26.64+0x20], R31 ;  /* 0x0000201f1a00b986 */ /* 0x0003e2000c101112 */
[C---:B------:R-:W-:Y:S01]  /*c8a0*/  ISETP.LT.OR P3, PT, R35.reuse, 0x29, !P0 ;  /* 0x000000292300780c */ /* 0x040fe20004761670 */
[----:B------:R-:W-:Y:S01]  /*c8b0*/  FMUL R198, R198, UR20 ;  /* 0x00000014c6c67c20 */ /* 0x000fe20008400000 */
[----:B------:R-:W-:Y:S01]  /*c8c0*/  F2FP.SATFINITE.E5M2.F32.PACK_AB_MERGE_C R197, RZ, R197, RZ ;  /* 0x000000c5ffc5723e */ /* 0x000fe200048060ff */
[----:B------:R-:W-:Y:S01]  /*c8d0*/  @!P4 STG.E.U8 desc[UR18][R26.64+0x21], R207 ;  /* 0x000021cf1a00c986 */ /* 0x000fe2000c101112 */
[----:B------:R-:W-:Y:S01]  /*c8e0*/  ISETP.LT.OR P4, PT, R35, 0x2a, !P0 ;  /* 0x0000002a2300780c */ /* 0x000fe20004781670 */
[----:B------:R-:W-:Y:S01]  /*c8f0*/  FMUL R196, R196, UR20 ;  /* 0x00000014c4c47c20 */ /* 0x000fe20008400000 */
[----:B------:R-:W-:Y:S01]  /*c900*/  FMUL R195, R195, UR20 ;  /* 0x00000014c3c37c20 */ /* 0x000fe20008400000 */
        /* <DEDUP_REMOVED lines=27> */
[----:B------:R-:W-:Y:S01]  /*cac0*/  FMUL R186, R186, UR20 ;  /* 0x00000014baba7c20 */ /* 0x000fe20008400000 */
        /* <DEDUP_REMOVED lines=156> */
[----:B-----5:R-:W-:Y:S01]  /*d490*/  FMUL R0, R0, UR20 ;  /* 0x0000001400007c20 */ /* 0x020fe20008400000 */
[----:B-1----:R-:W-:Y:S01]  /*d4a0*/  F2FP.SATFINITE.E5M2.F32.PACK_AB_MERGE_C R33, RZ, R164, RZ ;  /* 0x000000a4ff21723e */ /* 0x002fe200048060ff */
        /* <DEDUP_REMOVED lines=9> */
[----:B------:R-:W-:Y:S01]  /*d540*/  FMUL R4, R4, UR20 ;  /* 0x0000001404047c20 */ /* 0x000fe20008400000 */
[----:B------:R-:W-:Y:S01]  /*d550*/  @!P4 STG.E.U8 desc[UR18][R26.64+0x71], R167 ;  /* 0x000071a71a00c986 */ /* 0x000fe2000c101112 */
[----:B------:R-:W-:-:S03]  /*d560*/  ISETP.LT.OR P4, PT, R35, 0x7a, !P0 ;  /* 0x0000007a2300780c */ /* 0x000fc60004781670 */
[----:B------:R-:W-:Y:S01]  /*d570*/  @!P6 STG.E.U8 desc[UR18][R24.64+0x79], R165 ;  /* 0x000079a51800e986 */ /* 0x000fe2000c101112 */
[----:B------:R-:W-:Y:S02]  /*d580*/  ISETP.LT.OR P6, PT, R35, 0x82, !P1 ;  /* 0x000000822300780c */ /* 0x000fe40004fc1670 */
[----:B0-----:R-:W-:Y:S01]  /*d590*/  F2FP.SATFINITE.E5M2.F32.PACK_AB_MERGE_C R29, RZ, R166, RZ ;  /* 0x000000a6ff1d723e */ /* 0x001fe200048060ff */
[----:B------:R-:W4:Y:S01]  /*d5a0*/  LDL.LU R220, [R1+0x14] ;  /* 0x0000140001dc7983 */ /* 0x000f220000300800 */
[----:B-1----:R-:W-:-:S03]  /*d5b0*/  F2FP.SATFINITE.E5M2.F32.PACK_AB_MERGE_C R31, RZ, R160, RZ ;  /* 0x000000a0ff1f723e */ /* 0x002fc600048060ff */
[----:B------:R0:W-:Y:S01]  /*d5c0*/  @!P5 STG.E.U8 desc[UR18][R24.64+0x78], R29 ;  /* 0x0000781d1800d986 */ /* 0x0001e2000c101112 */
[----:B------:R-:W-:-:S03]  /*d5d0*/  ISETP.LT.OR P5, PT, R35, 0x81, !P1 ;  /* 0x000000812300780c */ /* 0x000fc60004fa1670 */
[----:B------:R1:W-:Y:S01]  /*d5e0*/  @!P3 STG.E.U8 desc[UR18][R26.64+0x78], R33 ;  /* 0x000078211a00b986 */ /* 0x0003e2000c101112 */
[----:B------:R-:W-:-:S03]  /*d5f0*/  ISETP.LT.OR P3, PT, R35, 0x81, !P0 ;  /* 0x000000812300780c */ /* 0x000fc60004761670 */
        /* <DEDUP_REMOVED lines=26> */
[----:B0-----:R-:W-:Y:S02]  /*d7a0*/  F2FP.SATFINITE.E5M2.F32.PACK_AB_MERGE_C R29, RZ, R154, RZ ;  /* 0x0000009aff1d723e */ /* 0x001fe400048060ff */
[----:B-1----:R-:W-:-:S03]  /*d7b0*/  F2FP.SATFINITE.E5M2.F32.PACK_AB_MERGE_C R33, RZ, R20, RZ ;  /* 0x00000014ff21723e */ /* 0x002fc600048060ff */
[----:B------:R0:W-:Y:S01]  /*d7c0*/  @!P5 STG.E.U8 desc[UR18][R24.64+0x90], R29 ;  /* 0x0000901d1800d986 */ /* 0x0001e2000c101112 */
[----:B------:R-:W-:-:S03]  /*d7d0*/  ISETP.LT.OR P5, PT, R35, 0x99, !P1 ;  /* 0x000000992300780c */ /* 0x000fc60004fa1670 */
[----:B------:R-:W-:Y:S01]  /*d7e0*/  @!P3 STG.E.U8 desc[UR18][R26.64+0x90], R31 ;  /* 0x0000901f1a00b986 */ /* 0x000fe2000c101112 */
[----:B------:R-:W-:-:S03]  /*d7f0*/  ISETP.LT.OR P3, PT, R35, 0x99, !P0 ;  /* 0x000000992300780c */ /* 0x000fc60004761670 */
[----:B------:R1:W-:Y:S01]  /*d800*/  @!P4 STG.E.U8 desc[UR18][R26.64+0x91], R23 ;  /* 0x000091171a00c986 */ /* 0x0003e2000c101112 */
[----:B------:R-:W-:-:S03]  /*d810*/  ISETP.LT.OR P4, PT, R35, 0x9a, !P0 ;  /* 0x0000009a2300780c */ /* 0x000fc60004781670 */
[----:B------:R2:W-:Y:S01]  /*d820*/  @!P6 STG.E.U8 desc[UR18][R24.64+0x99], R21 ;  /* 0x000099151800e986 */ /* 0x0005e2000c101112 */
[----:B------:R-:W-:Y:S02]  /*d830*/  ISETP.LT.OR P6, PT, R35, 0xa2, !P1 ;  /* 0x000000a22300780c */ /* 0x000fe40004fc1670 */
[----:B0-----:R-:W-:-:S05]  /*d840*/  F2FP.SATFINITE.E5M2.F32.PACK_AB_MERGE_C R29, RZ, R22, RZ ;  /* 0x00000016ff1d723e */ /* 0x001fca00048060ff */
[----:B------:R-:W-:Y:S01]  /*d850*/  @!P5 STG.E.U8 desc[UR18][R24.64+0x98], R29 ;  /* 0x0000981d1800d986 */ /* 0x000fe2000c101112 */
[C---:B------:R-:W-:Y:S02]  /*d860*/  ISETP.LT.OR P5, PT, R35.reuse, 0xa1, !P1 ;  /* 0x000000a12300780c */ /* 0x040fe40004fa1670 */
[----:B-1----:R-:W-:Y:S01]  /*d870*/  F2FP.SATFINITE.E5M2.F32.PACK_AB_MERGE_C R23, RZ, R18, RZ ;  /* 0x00000012ff17723e */ /* 0x002fe200048060ff */
[----:B------:R-:W-:Y:S01]  /*d880*/  @!P3 STG.E.U8 desc[UR18][R26.64+0x98], R33 ;  /* 0x000098211a00b986 */ /* 0x000fe2000c101112 */
[C---:B------:R-:W-:Y:S02]  /*d890*/  ISETP.LT.OR P3, PT, R35.reuse, 0xa1, !P0 ;  /* 0x000000a12300780c */ /* 0x040fe40004761670 */
[----:B--2---:R-:W-:Y:S01]  /*d8a0*/  F2FP.SATFINITE.E5M2.F32.PACK_AB_MERGE_C R21, RZ, R16, RZ ;  /* 0x00000010ff15723e */ /* 0x004fe200048060ff */
[----:B------:R0:W-:Y:S01]  /*d8b0*/  @!P4 STG.E.U8 desc[UR18][R26.64+0x99], R19 ;  /* 0x000099131a00c986 */ /* 0x0001e2000c101112 */
[----:B------:R-:W-:-:S03]  /*d8c0*/  ISETP.LT.OR P4, PT, R35, 0xa2, !P0 ;  /* 0x000000a22300780c */ /* 0x000fc60004781670 */
[----:B------:R1:W-:Y:S01]  /*d8d0*/  @!P6 STG.E.U8 desc[UR18][R24.64+0xa1], R17 ;  /* 0x0000a1111800e986 */ /* 0x0003e2000c101112 */
[----:B------:R-:W-:-:S03]  /*d8e0*/  ISETP.LT.OR P6, PT, R35, 0xaa, !P1 ;  /* 0x000000aa2300780c */ /* 0x000fc60004fc1670 */
[----:B------:R-:W-:Y:S01]  /*d8f0*/  @!P5 STG.E.U8 desc[UR18][R24.64+0xa0], R23 ;  /* 0x0000a0171800d986 */ /* 0x000fe2000c101112 */
[----:B------:R-:W-:-:S03]  /*d900*/  ISETP.LT.OR P5, PT, R35, 0xa9, !P1 ;  /* 0x000000a92300780c */ /* 0x000fc60004fa1670 */
[----:B------:R-:W-:Y:S01]  /*d910*/  @!P3 STG.E.U8 desc[UR18][R26.64+0xa0], R21 ;  /* 0x0000a0151a00b986 */ /* 0x000fe2000c101112 */
[C---:B------:R-:W-:Y:S02]  /*d920*/  ISETP.LT.OR P3, PT, R35.reuse, 0xa9, !P0 ;  /* 0x000000a92300780c */ /* 0x040fe40004761670 */
[----:B0-----:R-:W-:Y:S01]  /*d930*/  F2FP.SATFINITE.E5M2.F32.PACK_AB_MERGE_C R19, RZ, R14, RZ ;  /* 0x0000000eff13723e */ /* 0x001fe200048060ff */
[----:B------:R0:W-:Y:S01]  /*d940*/  @!P4 STG.E.U8 desc[UR18][R26.64+0xa1], R15 ;  /* 0x0000a10f1a00c986 */ /* 0x0001e2000c101112 */
[C---:B------:R-:W-:Y:S02]  /*d950*/  ISETP.LT.OR P4, PT, R35.reuse, 0xaa, !P0 ;  /* 0x000000aa2300780c */ /* 0x040fe40004781670 */
[----:B-1----:R-:W-:Y:S01]  /*d960*/  F2FP.SATFINITE.E5M2.F32.PACK_AB_MERGE_C R17, RZ, R12, RZ ;  /* 0x0000000cff11723e */ /* 0x002fe200048060ff */
        /* <DEDUP_REMOVED lines=15> */
[----:B0-----:R-:W-:Y:S02]  /*da60*/  F2FP.SATFINITE.E5M2.F32.PACK_AB_MERGE_C R11, RZ, R6, RZ ;  /* 0x00000006ff0b723e */ /* 0x001fe400048060ff */
[C---:B------:R-:W-:Y:S01]  /*da70*/  ISETP.LT.OR P3, PT, R35.reuse, 0xb9, !P0 ;  /* 0x000000b92300780c */ /* 0x040fe20004761670 */
[----:B------:R0:W-:Y:S01]  /*da80*/  @!P4 STG.E.U8 desc[UR18][R26.64+0xb1], R7 ;  /* 0x0000b1071a00c986 */ /* 0x0001e2000c101112 */
[----:B-1----:R-:W-:Y:S02]  /*da90*/  F2FP.SATFINITE.E5M2.F32.PACK_AB_MERGE_C R9, RZ, R4, RZ ;  /* 0x00000004ff09723e */ /* 0x002fe400048060ff */
[----:B------:R-:W-:Y:S01]  /*daa0*/  ISETP.LT.OR P4, PT, R35, 0xba, !P0 ;  /* 0x000000ba2300780c */ /* 0x000fe20004781670 */
[----:B------:R1:W-:Y:S04]  /*dab0*/  @!P6 STG.E.U8 desc[UR18][R24.64+0xb9], R5 ;  /* 0x0000b9051800e986 */ /* 0x0003e8000c101112 */
[----:B------:R2:W-:Y:S01]  /*dac0*/  @!P5 STG.E.U8 desc[UR18][R24.64+0xb8], R11 ;  /* 0x0000b80b1800d986 */ /* 0x0005e2000c101112 */
[----:B------:R-:W-:Y:S01]  /*dad0*/  FMUL R4, R227, UR20 ;  /* 0x00000014e3047c20 */ /* 0x000fe20008400000 */
[----:B------:R-:W-:-:S02]  /*dae0*/  ISETP.LT.OR P5, PT, R35, 0xc1, !P1 ;  /* 0x000000c12300780c */ /* 0x000fc40004fa1670 */
[----:B0-----:R-:W-:Y:S02]  /*daf0*/  F2FP.SATFINITE.E5M2.F32.PACK_AB_MERGE_C R7, RZ, R3, RZ ;  /* 0x00000003ff07723e */ /* 0x001fe400048060ff */
[----:B-1----:R-:W-:Y:S01]  /*db00*/  F2FP.SATFINITE.E5M2.F32.PACK_AB_MERGE_C R5, RZ, R0, RZ ;  /* 0x00000000ff05723e */ /* 0x002fe200048060ff */
[----:B---3--:R-:W-:Y:S01]  /*db10*/  FMUL R0, R222, UR20 ;  /* 0x00000014de007c20 */ /* 0x008fe20008400000 */
[----:B------:R-:W-:Y:S01]  /*db20*/  ISETP.LT.OR P6, PT, R35, 0xc2, !P1 ;  /* 0x000000c22300780c */ /* 0x000fe20004fc1670 */
[----:B------:R-:W3:Y:S01]  /*db30*/  LDL.LU R222, [R1+0x20] ;  /* 0x0000200001de7983 */ /* 0x000ee20000300800 */
[----:B--2---:R-:W-:Y:S02]  /*db40*/  F2FP.SATFINITE.E5M2.F32.PACK_AB_MERGE_C R11, RZ, R2, RZ ;  /* 0x00000002ff0b723e */ /* 0x004fe400048060ff */
[----:B------:R-:W-:Y:S01]  /*db50*/  F2FP.SATFINITE.E5M2.F32.PACK_AB_MERGE_C R13, RZ, R0, RZ ;  /* 0x00000000ff0d723e */ /* 0x000fe200048060ff */
[----:B----4-:R-:W-:Y:S01]  /*db60*/  FMUL R0, R224, UR20 ;  /* 0x00000014e0007c20 */ /* 0x010fe20008400000 */
[----:B------:R-:W-:Y:S01]  /*db70*/  FMUL R2, R225, UR20 ;  /* 0x00000014e1027c20 */ /* 0x000fe20008400000 */
[----:B------:R-:W2:Y:S04]  /*db80*/  LDL.LU R224, [R1+0x24] ;  /* 0x0000240001e07983 */ /* 0x000ea80000300800 */
[----:B------:R-:W4:Y:S01]  /*db90*/  LDL.LU R225, [R1+0x28] ;  /* 0x0000280001e17983 */ /* 0x000f220000300800 */
[----:B------:R-:W-:-:S03]  /*dba0*/  FMUL R3, R226, UR20 ;  /* 0x00000014e2037c20 */ /* 0x000fc60008400000 */
[----:B------:R-:W4:Y:S04]  /*dbb0*/  LDL.LU R226, [R1+0x2c] ;  /* 0x00002c0001e27983 */ /* 0x000f280000300800 */
[----:B------:R-:W4:Y:S04]  /*dbc0*/  LDL.LU R227, [R1+0x30] ;  /* 0x0000300001e37983 */ /* 0x000f280000300800 */
[----:B------:R-:W-:Y:S01]  /*dbd0*/  @!P3 STG.E.U8 desc[UR18][R26.64+0xb8], R9 ;  /* 0x0000b8091a00b986 */ /* 0x000fe2000c101112 */
[----:B------:R-:W-:-:S03]  /*dbe0*/  ISETP.LT.OR P3, PT, R35, 0xc1, !P0 ;  /* 0x000000c12300780c */ /* 0x000fc60004761670 */
[----:B------:R0:W-:Y:S01]  /*dbf0*/  @!P4 STG.E.U8 desc[UR18][R26.64+0xb9], R7 ;  /* 0x0000b9071a00c986 */ /* 0x0001e2000c101112 */
[----:B------:R-:W-:-:S03]  /*dc00*/  ISETP.LT.OR P4, PT, R35, 0xc2, !P0 ;  /* 0x000000c22300780c */ /* 0x000fc60004781670 */
[----:B------:R-:W-:Y:S01]  /*dc10*/  @!P5 STG.E.U8 desc[UR18][R24.64+0xc0], R11 ;  /* 0x0000c00b1800d986 */ /* 0x000fe2000c101112 */
[----:B------:R-:W-:-:S03]  /*dc20*/  ISETP.LT.OR P5, PT, R35, 0xc9, !P1 ;  /* 0x000000c92300780c */ /* 0x000fc60004fa1670 */
[----:B------:R1:W-:Y:S01]  /*dc30*/  @!P6 STG.E.U8 desc[UR18][R24.64+0xc1], R5 ;  /* 0x0000c1051800e986 */ /* 0x0003e2000c101112 */
[----:B0-----:R-:W-:-:S03]  /*dc40*/  F2FP.SATFINITE.E5M2.F32.PACK_AB_MERGE_C R7, RZ, R0, RZ ;  /* 0x00000000ff07723e */ /* 0x001fc600048060ff */
[----:B------:R-:W-:Y:S01]  /*dc50*/  @!P3 STG.E.U8 desc[UR18][R26.64+0xc0], R13 ;  /* 0x0000c00d1a00b986 */ /* 0x000fe2000c101112 */
[C---:B------:R-:W-:Y:S02]  /*dc60*/  ISETP.LT.OR P6, PT, R35.reuse, 0xca, !P1 ;  /* 0x000000ca2300780c */ /* 0x040fe40004fc1670 */
[----:B-1----:R-:W-:Y:S01]  /*dc70*/  F2FP.SATFINITE.E5M2.F32.PACK_AB_MERGE_C R5, RZ, R2, RZ ;  /* 0x00000002ff05723e */ /* 0x002fe200048060ff */
[----:B------:R0:W-:Y:S01]  /*dc80*/  @!P4 STG.E.U8 desc[UR18][R26.64+0xc1], R7 ;  /* 0x0000c1071a00c986 */ /* 0x0001e2000c101112 */
[C---:B------:R-:W-:Y:S02]  /*dc90*/  ISETP.LT.OR P3, PT, R35.reuse, 0xc9, !P0 ;  /* 0x000000c92300780c */ /* 0x040fe40004761670 */
[C---:B------:R-:W-:Y:S01]  /*dca0*/  ISETP.LT.OR P4, PT, R35.reuse, 0xca, !P0 ;  /* 0x000000ca2300780c */ /* 0x040fe20004781670 */
[----:B------:R1:W-:Y:S01]  /*dcb0*/  @!P5 STG.E.U8 desc[UR18][R24.64+0xc8], R5 ;  /* 0x0000c8051800d986 */ /* 0x0003e2000c101112 */
[----:B------:R-:W-:Y:S02]  /*dcc0*/  ISETP.LT.OR P5, PT, R35, 0xd1, !P1 ;  /* 0x000000d12300780c */ /* 0x000fe40004fa1670 */
[----:B------:R-:W-:-:S02]  /*dcd0*/  F2FP.SATFINITE.E5M2.F32.PACK_AB_MERGE_C R9, RZ, R3, RZ ;  /* 0x00000003ff09723e */ /* 0x000fc400048060ff */
[----:B------:R-:W-:-:S03]  /*dce0*/  F2FP.SATFINITE.E5M2.F32.PACK_AB_MERGE_C R11, RZ, R4, RZ ;  /* 0x00000004ff0b723e */ /* 0x000fc600048060ff */
[----:B------:R1:W-:Y:S04]  /*dcf0*/  @!P6 STG.E.U8 desc[UR18][R24.64+0xc9], R9 ;  /* 0x0000c9091800e986 */ /* 0x0003e8000c101112 */
[----:B------:R-:W-:Y:S01]  /*dd00*/  @!P3 STG.E.U8 desc[UR18][R26.64+0xc8], R11 ;  /* 0x0000c80b1a00b986 */ /* 0x000fe2000c101112 */
[----:B------:R-:W-:-:S03]  /*dd10*/  FMUL R0, R220, UR20 ;  /* 0x00000014dc007c20 */ /* 0x000fc60008400000 */
[----:B------:R-:W4:Y:S02]  /*dd20*/  LDL.LU R220, [R1+0x34] ;  /* 0x0000340001dc7983 */ /* 0x000f240000300800 */
[----:B0-----:R-:W-:Y:S01]  /*dd30*/  F2FP.SATFINITE.E5M2.F32.PACK_AB_MERGE_C R7, RZ, R0, RZ ;  /* 0x00000000ff07723e */ /* 0x001fe200048060ff */
[----:B------:R-:W-:Y:S02]  /*dd40*/  FMUL R2, R221, UR20 ;  /* 0x00000014dd027c20 */ /* 0x000fe40008400000 */
[----:B------:R-:W4:Y:S03]  /*dd50*/  LDL.LU R221, [R1+0x38] ;  /* 0x0000380001dd7983 */ /* 0x000f260000300800 */
[----:B-1----:R-:W-:Y:S01]  /*dd60*/  F2FP.SATFINITE.E5M2.F32.PACK_AB_MERGE_C R5, RZ, R2, RZ ;  /* 0x00000002ff05723e */ /* 0x002fe200048060ff */
[----:B------:R-:W-:Y:S04]  /*dd70*/  @!P4 STG.E.U8 desc[UR18][R26.64+0xc9], R7 ;  /* 0x0000c9071a00c986 */ /* 0x000fe8000c101112 */
[----:B------:R0:W-:Y:S01]  /*dd80*/  @!P5 STG.E.U8 desc[UR18][R24.64+0xd0], R5 ;  /* 0x0000d0051800d986 */ /* 0x0001e2000c101112 */
[----:B------:R-:W-:-:S03]  /*dd90*/  FMUL R3, R223, UR20 ;  /* 0x00000014df037c20 */ /* 0x000fc60008400000 */
[----:B------:R-:W4:Y:S02]  /*dda0*/  LDL.LU R223, [R1+0x3c] ;  /* 0x00003c0001df7983 */ /* 0x000f240000300800 */
[----:B------:R-:W-:Y:S01]  /*ddb0*/  F2FP.SATFINITE.E5M2.F32.PACK_AB_MERGE_C R9, RZ, R3, RZ ;  /* 0x00000003ff09723e */ /* 0x000fe200048060ff */
[----:B---3--:R-:W-:Y:S02]  /*ddc0*/  FMUL R0, R222, UR20 ;  /* 0x00000014de007c20 */ /* 0x008fe40008400000 */
[----:B------:R-:W3:Y:S03]  /*ddd0*/  LDL.LU R222, [R1+0x40] ;  /* 0x0000400001de7983 */ /* 0x000ee60000300800 */
[----:B------:R-:W-:Y:S01]  /*dde0*/  F2FP.SATFINITE.E5M2.F32.PACK_AB_MERGE_C R13, RZ, R0, RZ ;  /* 0x00000000ff0d723e */ /* 0x000fe200048060ff */
[----:B--2---:R-:W-:Y:S02]  /*ddf0*/  FMUL R2, R224, UR20 ;  /* 0x00000014e0027c20 */ /* 0x004fe40008400000 */
[----:B------:R-:W2:Y:S01]  /*de00*/  LDL.LU R224, [R1+0x44] ;  /* 0x0000440001e07983 */ /* 0x000ea20000300800 */
[----:B----4-:R-:W-:-:S03]  /*de10*/  FMUL R0, R225, UR20 ;  /* 0x00000014e1007c20 */ /* 0x010fc60008400000 */
[----:B------:R-:W4:Y:S01]  /*de20*/  LDL.LU R225, [R1+0x48] ;  /* 0x0000480001e17983 */ /* 0x000f220000300800 */
[----:B------:R-:W-:Y:S01]  /*de30*/  FMUL R3, R226, UR20 ;  /* 0x00000014e2037c20 */ /* 0x000fe20008400000 */
[----:B0-----:R-:W-:Y:S02]  /*de40*/  F2FP.SATFINITE.E5M2.F32.PACK_AB_MERGE_C R5, RZ, R0, RZ ;  /* 0x00000000ff05723e */ /* 0x001fe400048060ff */
[----:B------:R-:W4:Y:S01]  /*de50*/  LDL.LU R226, [R1+0x4c] ;  /* 0x00004c0001e27983 */ /* 0x000f220000300800 */
[----:B------:R-:W-:-:S03]  /*de60*/  FMUL R0, R227, UR20 ;  /* 0x00000014e3007c20 */ /* 0x000fc60008400000 */
[----:B------:R-:W4:Y:S01]  /*de70*/  LDL.LU R227, [R1+0x50] ;  /* 0x0000500001e37983 */ /* 0x000f220000300800 */
[C---:B------:R-:W-:Y:S02]  /*de80*/  ISETP.LT.OR P6, PT, R35.reuse, 0xd2, !P1 ;  /* 0x000000d22300780c */ /* 0x040fe40004fc1670 */
[C---:B------:R-:W-:Y:S01]  /*de90*/  ISETP.LT.OR P4, PT, R35.reuse, 0xd2, !P0 ;  /* 0x000000d22300780c */ /* 0x040fe20004781670 */
[----:B------:R-:W4:Y:S01]  /*dea0*/  LDL.LU R218, [R1+0x54] ;  /* 0x0000540001da7983 */ /* 0x000f220000300800 */
[C---:B------:R-:W-:Y:S02]  /*deb0*/  ISETP.LT.OR P3, PT, R35.reuse, 0xd1, !P0 ;  /* 0x000000d12300780c */ /* 0x040fe40004761670 */
[----:B------:R-:W-:Y:S02]  /*dec0*/  ISETP.LT.OR P5, PT, R35, 0xd9, !P1 ;  /* 0x000000d92300780c */ /* 0x000fe40004fa1670 */
[----:B------:R-:W-:Y:S02]  /*ded0*/  F2FP.SATFINITE.E5M2.F32.PACK_AB_MERGE_C R7, RZ, R2, RZ ;  /* 0x00000002ff07723e */ /* 0x000fe400048060ff */
[----:B------:R-:W-:-:S03]  /*dee0*/  F2FP.SATFINITE.E5M2.F32.PACK_AB_MERGE_C R11, RZ, R0, RZ ;  /* 0x00000000ff0b723e */ /* 0x000fc600048060ff */
[----:B------:R0:W-:Y:S01]  /*def0*/  @!P6 STG.E.U8 desc[UR18][R24.64+0xd1], R9 ;  /* 0x0000d1091800e986 */ /* 0x0001e2000c101112 */
[----:B------:R-:W-:-:S03]  /*df00*/  ISETP.LT.OR P6, PT, R35, 0xda, !P1 ;  /* 0x000000da2300780c */ /* 0x000fc60004fc1670 */
[----:B------:R-:W-:Y:S01]  /*df10*/  @!P4 STG.E.U8 desc[UR18][R26.64+0xd1], R7 ;  /* 0x0000d1071a00c986 */ /* 0x000fe2000c101112 */
[----:B------:R-:W-:-:S03]  /*df20*/  ISETP.LT.OR P4, PT, R35, 0xda, !P0 ;  /* 0x000000da2300780c */ /* 0x000fc60004781670 */
[----:B------:R-:W-:Y:S01]  /*df30*/  @!P3 STG.E.U8 desc[UR18][R26.64+0xd0], R13 ;  /* 0x0000d00d1a00b986 */ /* 0x000fe2000c101112 */
[----:B0-----:R-:W-:-:S03]  /*df40*/  F2FP.SATFINITE.E5M2.F32.PACK_AB_MERGE_C R9, RZ, R3, RZ ;  /* 0x00000003ff09723e */ /* 0x001fc600048060ff */
[----:B------:R0:W-:Y:S04]  /*df50*/  @!P5 STG.E.U8 desc[UR18][R24.64+0xd8], R5 ;  /* 0x0000d8051800d986 */ /* 0x0001e8000c101112 */
[----:B------:R1:W-:Y:S01]  /*df60*/  @!P6 STG.E.U8 desc[UR18][R24.64+0xd9], R9 ;  /* 0x0000d9091800e986 */ /* 0x0003e2000c101112 */
[----:B------:R-:W-:-:S03]  /*df70*/  FMUL R0, R220, UR20 ;  /* 0x00000014dc007c20 */ /* 0x000fc60008400000 */
[----:B------:R-:W4:Y:S02]  /*df80*/  LDL.LU R220, [R1+0x58] ;  /* 0x0000580001dc7983 */ /* 0x000f240000300800 */
[----:B0-----:R-:W-:Y:S01]  /*df90*/  F2FP.SATFINITE.E5M2.F32.PACK_AB_MERGE_C R5, RZ, R0, RZ ;  /* 0x00000000ff05723e */ /* 0x001fe200048060ff */
[----:B------:R-:W-:Y:S02]  /*dfa0*/  FMUL R2, R221, UR20 ;  /* 0x00000014dd027c20 */ /* 0x000fe40008400000 */
[----:B------:R-:W4:Y:S03]  /*dfb0*/  LDL.LU R221, [R1+0x5c] ;  /* 0x00005c0001dd7983 */ /* 0x000f260000300800 */
[----:B------:R-:W-:Y:S01]  /*dfc0*/  F2FP.SATFINITE.E5M2.F32.PACK_AB_MERGE_C R7, RZ, R2, RZ ;  /* 0x00000002ff07723e */ /* 0x000fe200048060ff */
[----:B------:R0:W-:Y:S01]  /*dfd0*/  @!P4 STG.E.U8 desc[UR18][R26.64+0xd9], R5 ;  /* 0x0000d9051a00c986 */ /* 0x0001e2000c101112 */
[----:B------:R-:W-:-:S03]  /*dfe0*/  FMUL R3, R223, UR20 ;  /* 0x00000014df037c20 */ /* 0x000fc60008400000 */
[----:B------:R-:W4:Y:S02]  /*dff0*/  LDL.LU R223, [R1+0x60] ;  /* 0x0000600001df7983 */ /* 0x000f240000300800 */
[----:B-1----:R-:W-:Y:S01]  /*e000*/  F2FP.SATFINITE.E5M2.F32.PACK_AB_MERGE_C R9, RZ, R3, RZ ;  /* 0x00000003ff09723e */ /* 0x002fe200048060ff */
[----:B---3--:R-:W-:Y:S02]  /*e010*/  FMUL R4, R222, UR20 ;  /* 0x00000014de047c20 */ /* 0x008fe40008400000 */
[----:B------:R-:W3:Y:S01]  /*e020*/  LDL.LU R222, [R1+0x64] ;  /* 0x0000640001de7983 */ /* 0x000ee20000300800 */
[----:B--2---:R-:W-:-:S03]  /*e030*/  FMUL R0, R224, UR20 ;  /* 0x00000014e0007c20 */ /* 0x004fc60008400000 */
[----:B------:R-:W2:Y:S01]  /*e040*/  LDL.LU R224, [R1+0x68] ;  /* 0x0000680001e07983 */ /* 0x000ea20000300800 */
[----:B----4-:R-:W-:Y:S01]  /*e050*/  FMUL R2, R225, UR20 ;  /* 0x00000014e1027c20 */ /* 0x010fe20008400000 */
[----:B0-----:R-:W-:Y:S02]  /*e060*/  F2FP.SATFINITE.E5M2.F32.PACK_AB_MERGE_C R5, RZ, R0, RZ ;  /* 0x00000000ff05723e */ /* 0x001fe400048060ff */
[----:B------:R-:W4:Y:S01]  /*e070*/  LDL.LU R225, [R1+0x6c] ;  /* 0x00006c0001e17983 */ /* 0x000f220000300800 */
[----:B------:R-:W-:-:S03]  /*e080*/  FMUL R3, R226, UR20 ;  /* 0x00000014e2037c20 */ /* 0x000fc60008400000 */
[----:B------:R-:W4:Y:S01]  /*e090*/  LDL.LU R226, [R1+0x70] ;  /* 0x0000700001e27983 */ /* 0x000f220000300800 */
[----:B------:R-:W-:-:S03]  /*e0a0*/  FMUL R0, R227, UR20 ;  /* 0x00000014e3007c20 */ /* 0x000fc60008400000 */
[----:B------:R-:W4:Y:S01]  /*e0b0*/  LDL.LU R227, [R1+0x74] ;  /* 0x0000740001e37983 */ /* 0x000f220000300800 */
[C---:B------:R-:W-:Y:S02]  /*e0c0*/  ISETP.LT.OR P3, PT, R35.reuse, 0xd9, !P0 ;  /* 0x000000d92300780c */ /* 0x040fe40004761670 */
[C---:B------:R-:W-:Y:S02]  /*e0d0*/  ISETP.LT.OR P5, PT, R35.reuse, 0xe1, !P1 ;  /* 0x000000e12300780c */ /* 0x040fe40004fa1670 */
[C---:B------:R-:W-:Y:S02]  /*e0e0*/  ISETP.LT.OR P6, PT, R35.reuse, 0xe2, !P1 ;  /* 0x000000e22300780c */ /* 0x040fe40004fc1670 */
[----:B------:R-:W-:-:S07]  /*e0f0*/  ISETP.LT.OR P4, PT, R35, 0xe2, !P0 ;  /* 0x000000e22300780c */ /* 0x000fce0004781670 */
[----:B------:R-:W-:Y:S01]  /*e100*/  @!P3 STG.E.U8 desc[UR18][R26.64+0xd8], R11 ;  /* 0x0000d80b1a00b986 */ /* 0x000fe2000c101112 */
[----:B------:R-:W-:-:S03]  /*e110*/  ISETP.LT.OR P3, PT, R35, 0xe1, !P0 ;  /* 0x000000e12300780c */ /* 0x000fc60004761670 */
[----:B------:R0:W-:Y:S01]  /*e120*/  @!P5 STG.E.U8 desc[UR18][R24.64+0xe0], R7 ;  /* 0x0000e0071800d986 */ /* 0x0001e2000c101112 */
[----:B------:R-:W-:-:S03]  /*e130*/  ISETP.LT.OR P5, PT, R35, 0xe9, !P1 ;  /* 0x000000e92300780c */ /* 0x000fc60004fa1670 */
[----:B------:R1:W-:Y:S01]  /*e140*/  @!P6 STG.E.U8 desc[UR18][R24.64+0xe1], R9 ;  /* 0x0000e1091800e986 */ /* 0x0003e2000c101112 */
[----:B------:R-:W-:Y:S02]  /*e150*/  ISETP.LT.OR P6, PT, R35, 0xea, !P1 ;  /* 0x000000ea2300780c */ /* 0x000fe40004fc1670 */
[----:B------:R-:W-:Y:S01]  /*e160*/  F2FP.SATFINITE.E5M2.F32.PACK_AB_MERGE_C R13, RZ, R4, RZ ;  /* 0x00000004ff0d723e */ /* 0x000fe200048060ff */
[----:B------:R1:W-:Y:S01]  /*e170*/  @!P4 STG.E.U8 desc[UR18][R26.64+0xe1], R5 ;  /* 0x0000e1051a00c986 */ /* 0x0003e2000c101112 */
[----:B0-----:R-:W-:-:S03]  /*e180*/  F2FP.SATFINITE.E5M2.F32.PACK_AB_MERGE_C R7, RZ, R2, RZ ;  /* 0x00000002ff07723e */ /* 0x001fc600048060ff */
[----:B------:R-:W-:Y:S01]  /*e190*/  @!P3 STG.E.U8 desc[UR18][R26.64+0xe0], R13 ;  /* 0x0000e00d1a00b986 */ /* 0x000fe2000c101112 */
[----:B-1----:R-:W-:-:S03]  /*e1a0*/  F2FP.SATFINITE.E5M2.F32.PACK_AB_MERGE_C R9, RZ, R3, RZ ;  /* 0x00000003ff09723e */ /* 0x002fc600048060ff */
[----:B------:R0:W-:Y:S01]  /*e1b0*/  @!P5 STG.E.U8 desc[UR18][R24.64+0xe8], R7 ;  /* 0x0000e8071800d986 */ /* 0x0001e2000c101112 */
[C---:B------:R-:W-:Y:S02]  /*e1c0*/  ISETP.LT.OR P3, PT, R35.reuse, 0xe9, !P0 ;  /* 0x000000e92300780c */ /* 0x040fe40004761670 */
[C---:B------:R-:W-:Y:S01]  /*e1d0*/  ISETP.LT.OR P4, PT, R35.reuse, 0xea, !P0 ;  /* 0x000000ea2300780c */ /* 0x040fe20004781670 */
[----:B------:R1:W-:Y:S01]  /*e1e0*/  @!P6 STG.E.U8 desc[UR18][R24.64+0xe9], R9 ;  /* 0x0000e9091800e986 */ /* 0x0003e2000c101112 */
[C---:B------:R-:W-:Y:S01]  /*e1f0*/  ISETP.LT.OR P5, PT, R35.reuse, 0xf1, !P1 ;  /* 0x000000f12300780c */ /* 0x040fe20004fa1670 */
[----:B------:R-:W-:Y:S01]  /*e200*/  FMUL R2, R218, UR20 ;  /* 0x00000014da027c20 */ /* 0x000fe20008400000 */
[----:B------:R-:W-:Y:S02]  /*e210*/  ISETP.LT.OR P6, PT, R35, 0xf2, !P1 ;  /* 0x000000f22300780c */ /* 0x000fe40004fc1670 */
[----:B------:R-:W-:Y:S02]  /*e220*/  F2FP.SATFINITE.E5M2.F32.PACK_AB_MERGE_C R11, RZ, R0, RZ ;  /* 0x00000000ff0b723e */ /* 0x000fe400048060ff */
[----:B------:R-:W-:-:S03]  /*e230*/  F2FP.SATFINITE.E5M2.F32.PACK_AB_MERGE_C R5, RZ, R2, RZ ;  /* 0x00000002ff05723e */ /* 0x000fc600048060ff */
[----:B------:R-:W-:Y:S01]  /*e240*/  @!P3 STG.E.U8 desc[UR18][R26.64+0xe8], R11 ;  /* 0x0000e80b1a00b986 */ /* 0x000fe2000c101112 */
[----:B------:R-:W-:-:S03]  /*e250*/  ISETP.LT.OR P3, PT, R35, 0xf1, !P0 ;  /* 0x000000f12300780c */ /* 0x000fc60004761670 */
[----:B------:R-:W-:Y:S01]  /*e260*/  @!P4 STG.E.U8 desc[UR18][R26.64+0xe9], R5 ;  /* 0x0000e9051a00c986 */ /* 0x000fe2000c101112 */
[C---:B------:R-:W-:Y:S02]  /*e270*/  ISETP.LT.OR P4, PT, R35.reuse, 0xf9, !P1 ;  /* 0x000000f92300780c */ /* 0x040fe40004f81670 */
[----:B------:R-:W-:Y:S01]  /*e280*/  ISETP.LT.OR P1, PT, R35, 0xfa, !P1 ;  /* 0x000000fa2300780c */ /* 0x000fe20004f21670 */
[----:B------:R-:W-:-:S05]  /*e290*/  FMUL R0, R220, UR20 ;  /* 0x00000014dc007c20 */ /* 0x000fca0008400000 */
[----:B0-----:R-:W-:-:S05]  /*e2a0*/  F2FP.SATFINITE.E5M2.F32.PACK_AB_MERGE_C R7, RZ, R0, RZ ;  /* 0x00000000ff07723e */ /* 0x001fca00048060ff */
[----:B------:R0:W-:Y:S01]  /*e2b0*/  @!P5 STG.E.U8 desc[UR18][R24.64+0xf0], R7 ;  /* 0x0000f0071800d986 */ /* 0x0001e2000c101112 */
[----:B------:R-:W-:-:S05]  /*e2c0*/  FMUL R3, R221, UR20 ;  /* 0x00000014dd037c20 */ /* 0x000fca0008400000 */
[----:B-1----:R-:W-:Y:S02]  /*e2d0*/  F2FP.SATFINITE.E5M2.F32.PACK_AB_MERGE_C R9, RZ, R3, RZ ;  /* 0x00000003ff09723e */ /* 0x002fe400048060ff */
[----:B------:R-:W-:-:S03]  /*e2e0*/  ISETP.LT.OR P5, PT, R35, 0xf2, !P0 ;  /* 0x000000f22300780c */ /* 0x000fc600047a1670 */
[----:B------:R1:W-:Y:S01]  /*e2f0*/  @!P6 STG.E.U8 desc[UR18][R24.64+0xf1], R9 ;  /* 0x0000f1091800e986 */ /* 0x0003e2000c101112 */
[C---:B------:R-:W-:Y:S02]  /*e300*/  ISETP.LT.OR P6, PT, R35.reuse, 0xf9, !P0 ;  /* 0x000000f92300780c */ /* 0x040fe400047c1670 */
[----:B------:R-:W-:Y:S01]  /*e310*/  ISETP.LT.OR P0, PT, R35, 0xfa, !P0 ;  /* 0x000000fa2300780c */ /* 0x000fe20004701670 */
[----:B------:R-:W-:-:S05]  /*e320*/  FMUL R0, R223, UR20 ;  /* 0x00000014df007c20 */ /* 0x000fca0008400000 */
[----:B------:R-:W-:-:S05]  /*e330*/  F2FP.SATFINITE.E5M2.F32.PACK_AB_MERGE_C R13, RZ, R0, RZ ;  /* 0x00000000ff0d723e */ /* 0x000fca00048060ff */
[----:B------:R0:W-:Y:S01]  /*e340*/  @!P3 STG.E.U8 desc[UR18][R26.64+0xf0], R13 ;  /* 0x0000f00d1a00b986 */ /* 0x0001e2000c101112 */
[----:B---3--:R-:W-:Y:S01]  /*e350*/  FMUL R0, R222, UR20 ;  /* 0x00000014de007c20 */ /* 0x008fe20008400000 */
[----:B--2---:R-:W-:Y:S01]  /*e360*/  FMUL R2, R224, UR20 ;  /* 0x00000014e0027c20 */ /* 0x004fe20008400000 */
[----:B----4-:R-:W-:-:S03]  /*e370*/  FMUL R3, R225, UR20 ;  /* 0x00000014e1037c20 */ /* 0x010fc60008400000 */
[----:B0-----:R-:W-:Y:S01]  /*e380*/  F2FP.SATFINITE.E5M2.F32.PACK_AB_MERGE_C R7, RZ, R0, RZ ;  /* 0x00000000ff07723e */ /* 0x001fe200048060ff */
[----:B------:R-:W-:Y:S01]  /*e390*/  FMUL R4, R226, UR20 ;  /* 0x00000014e2047c20 */ /* 0x000fe20008400000 */
[----:B------:R-:W-:Y:S01]  /*e3a0*/  FMUL R5, R227, UR20 ;  /* 0x00000014e3057c20 */ /* 0x000fe20008400000 */
[----:B-1----:R-:W-:Y:S02]  /*e3b0*/  F2FP.SATFINITE.E5M2.F32.PACK_AB_MERGE_C R9, RZ, R2, RZ ;  /* 0x00000002ff09723e */ /* 0x002fe400048060ff */
[----:B------:R-:W-:Y:S02]  /*e3c0*/  F2FP.SATFINITE.E5M2.F32.PACK_AB_MERGE_C R3, RZ, R3, RZ ;  /* 0x00000003ff03723e */ /* 0x000fe400048060ff */
[----:B------:R-:W-:Y:S02]  /*e3d0*/  F2FP.SATFINITE.E5M2.F32.PACK_AB_MERGE_C R11, RZ, R4, RZ ;  /* 0x00000004ff0b723e */ /* 0x000fe400048060ff */
[----:B------:R-:W-:Y:S01]  /*e3e0*/  F2FP.SATFINITE.E5M2.F32.PACK_AB_MERGE_C R5, RZ, R5, RZ ;  /* 0x00000005ff05723e */ /* 0x000fe200048060ff */
[----:B------:R0:W-:Y:S04]  /*e3f0*/  @!P5 STG.E.U8 desc[UR18][R26.64+0xf1], R7 ;  /* 0x0000f1071a00d986 */ /* 0x0001e8000c101112 */
[----:B------:R0:W-:Y:S04]  /*e400*/  @!P4 STG.E.U8 desc[UR18][R24.64+0xf8], R9 ;  /* 0x0000f8091800c986 */ /* 0x0001e8000c101112 */
[----:B------:R0:W-:Y:S04]  /*e410*/  @!P1 STG.E.U8 desc[UR18][R24.64+0xf9], R3 ;  /* 0x0000f90318009986 */ /* 0x0001e8000c101112 */
[----:B------:R0:W-:Y:S04]  /*e420*/  @!P6 STG.E.U8 desc[UR18][R26.64+0xf8], R11 ;  /* 0x0000f80b1a00e986 */ /* 0x0001e8000c101112 */
[----:B------:R0:W-:Y:S02]  /*e430*/  @!P0 STG.E.U8 desc[UR18][R26.64+0xf9], R5 ;  /* 0x0000f9051a008986 */ /* 0x0001e4000c101112 */
.L_x_295:
[----:B------:R-:W-:Y:S05]  /*e440*/  BSYNC B0 ;  /* 0x0000000000007941 */ /* 0x000fea0003800000 */
.L_x_37:
[----:B0-----:R-:W2:Y:S04]  /*e450*/  LDL.LU R3, [R1+0x80] ;  /* 0x0000800001037983 */ /* 0x001ea80000300800 */
[----:B-----5:R-:W2:Y:S01]  /*e460*/  LDL.LU R2, [R1+0x84] ;  /* 0x0000840001027983 */ /* 0x020ea20000300800 */
[----:B------:R-:W-:Y:S01]  /*e470*/  ULDC UR6, c[0x0][0xc] ;  /* 0x0000030000067ab9 */ /* 0x000fe20000000800 */
[----:B------:R-:W-:Y:S01]  /*e480*/  ULDC UR7, c[0x0][0x10] ;  /* 0x0000040000077ab9 */ /* 0x000fe20000000800 */
[----:B------:R-:W2:Y:S01]  /*e490*/  LDC R5, c[0x0][0x14] ;  /* 0x00000500ff057b82 */ /* 0x000ea20000000800 */
[----:B------:R-:W-:Y:S01]  /*e4a0*/  UIMAD.WIDE.U32 UR6, UR6, UR7, URZ ;  /* 0x00000007060672a5 */ /* 0x000fe2000f8e003f */
[----:B------:R-:W-:Y:S01]  /*e4b0*/  PRMT R0, RZ, 0x7610, R0 ;  /* 0x00007610ff007816 */ /* 0x000fe20000000000 */
[----:B------:R-:W-:-:S04]  /*e4c0*/  UMOV UR23, 0xffffffff ;  /* 0xffffffff00177882 */ /* 0x000fc80000000000 */
[----:B--2---:R-:W-:-:S04]  /*e4d0*/  IMAD.WIDE.U32 R2, R5, UR6, R2 ;  /* 0x0000000605027c25 */ /* 0x004fc8000f8e0002 */
[----:B------:R-:W-:Y:S01]  /*e4e0*/  IMAD R5, R5, UR7, RZ ;  /* 0x0000000705057c24 */ /* 0x000fe2000f8e02ff */
[----:B------:R-:W-:Y:S01]  /*e4f0*/  ULDC.64 UR6, c[0x0][0x650] ;  /* 0x0001940000067ab9 */ /* 0x000fe20000000a00 */
[----:B------:R-:W-:Y:S01]  /*e500*/  IMAD.MOV.U32 R19, RZ, RZ, R2 ;  /* 0x000000ffff137224 */ /* 0x000fe200078e0002 */
[----:B------:R-:W-:Y:S01]  /*e510*/  ISETP.GE.U32.AND P0, PT, R2, UR6, PT ;  /* 0x0000000602007c0c */ /* 0x000fe2000bf06070 */
[----:B------:R-:W-:Y:S02]  /*e520*/  IMAD.IADD R22, R3, 0x1, R5 ;  /* 0x0000000103167824 */ /* 0x000fe400078e0205 */
[----:B------:R-:W-:-:S03]  /*e530*/  IMAD.MOV.U32 R2, RZ, RZ, -0x1 ;  /* 0xffffffffff027424 */ /* 0x000fc600078e00ff */
[----:B------:R0:W-:Y:S01]  /*e540*/  STL [R1+0x80], R22 ;  /* 0x0000801601007387 */ /* 0x0001e20000100800 */
[----:B------:R-:W-:-:S03]  /*e550*/  ISETP.GE.U32.AND.EX P0, PT, R22, UR7, PT, P0 ;  /* 0x0000000716007c0c */ /* 0x000fc6000bf06100 */
[----:B------:R0:W-:Y:S04]  /*e560*/  STL [R1+0x84], R19 ;  /* 0x0000841301007387 */ /* 0x0001e80000100800 */
[----:B------:R0:W-:Y:S06]  /*e570*/  STL [R1+0x88], R2 ;  /* 0x0000880201007387 */ /* 0x0001ec0000100800 */
[----:B------:R-:W-:Y:S05]  /*e580*/  @P0 BRA `(.L_x_296) ;  /* 0x00000004006c0947 */ /* 0x000fea0003800000 */
[----:B------:R-:W2:Y:S01]  /*e590*/  S2R R14, SR_CTAID.X ;  /* 0x00000000000e7919 */ /* 0x000ea20000002500 */
[----:B------:R-:W5:Y:S01]  /*e5a0*/  LDC.64 R8, c[0x0][0x628] ;  /* 0x00018a00ff087b82 */ /* 0x000f620000000a00 */
[----:B------:R-:W-:Y:S01]  /*e5b0*/  ULDC UR6, c[0x0][0x150] ;  /* 0x0000540000067ab9 */ /* 0x000fe20000000800 */
[----:B------:R-:W-:Y:S01]  /*e5c0*/  IMAD.MOV.U32 R6, RZ, RZ, R19 ;  /* 0x000000ffff067224 */ /* 0x000fe200078e0013 */
[----:B------:R-:W0:Y:S01]  /*e5d0*/  S2R R16, SR_CTAID.Y ;  /* 0x0000000000107919 */ /* 0x000e220000002600 */
[----:B------:R-:W-:-:S04]  /*e5e0*/  IMAD.MOV.U32 R7, RZ, RZ, R22 ;  /* 0x000000ffff077224 */ /* 0x000fc800078e0016 */
[----:B------:R-:W0:Y:S08]  /*e5f0*/  LDC R17, c[0x0][0x144] ;  /* 0x00005100ff117b82 */ /* 0x000e300000000800 */
[----:B------:R-:W0:Y:S08]  /*e600*/  LDC R10, c[0x0][0x630] ;  /* 0x00018c00ff0a7b82 */ /* 0x000e300000000800 */
[----:B------:R-:W0:Y:S01]  /*e610*/  LDC.64 R12, c[0x0][0x620] ;  /* 0x00018800ff0c7b82 */ /* 0x000e220000000a00 */
[----:B-----5:R-:W-:-:S04]  /*e620*/  ISETP.NE.U32.AND P0, PT, R8, RZ, PT ;  /* 0x000000ff0800720c */ /* 0x020fc80003f05070 */
[----:B------:R-:W-:Y:S02]  /*e630*/  ISETP.NE.AND.EX P0, PT, R9, RZ, PT, P0 ;  /* 0x000000ff0900720c */ /* 0x000fe40003f05300 */
[----:B--2---:R-:W-:-:S05]  /*e640*/  I2FP.F32.U32 R0, R14 ;  /* 0x0000000e00007245 */ /* 0x004fca0000201000 */
[----:B------:R-:W-:-:S04]  /*e650*/  FMUL R0, R0, UR6 ;  /* 0x0000000600007c20 */ /* 0x000fc80008400000 */
[----:B------:R2:W0:Y:S02]  /*e660*/  F2I.U32.TRUNC.NTZ R15, R0 ;  /* 0x00000000000f7305 */ /* 0x000424000020f000 */
[----:B------:R-:W-:Y:S05]  /*e670*/  @!P0 BRA `(.L_x_297) ;  /* 0x0000000000288947 */ /* 0x000fea0003800000 */
[----:B--2---:R-:W2:Y:S02]  /*e680*/  LDC R0, c[0x0][0x634] ;  /* 0x00018d00ff007b82 */ /* 0x004ea40000000800 */
[----:B--2---:R-:W-:-:S05]  /*e690*/  IADD3 R7, P0, R19, R0, RZ ;  /* 0x0000000013077210 */ /* 0x004fca0007f1e0ff */
[----:B------:R-:W-:-:S04]  /*e6a0*/  IMAD.X R11, RZ, RZ, R22, P0 ;  /* 0x000000ffff0b7224 */ /* 0x000fc800000e0616 */
[----:B0-----:R-:W-:-:S04]  /*e6b0*/  IMAD.WIDE.U32 R2, R11, R8, RZ ;  /* 0x000000080b027225 */ /* 0x001fc800078e00ff */
[----:B------:R-:W-:-:S04]  /*e6c0*/  IMAD.WIDE.U32 R4, P0, R7, R9, R2 ;  /* 0x0000000907047225 */ /* 0x000fc80007800002 */
[----:B------:R-:W-:-:S04]  /*e6d0*/  IMAD.WIDE.U32 R2, R7, R8, RZ ;  /* 0x0000000807027225 */ /* 0x000fc800078e00ff */
[----:B------:R-:W-:Y:S01]  /*e6e0*/  IMAD.X R7, RZ, RZ, RZ, P0 ;  /* 0x000000ffff077224 */ /* 0x000fe200000e06ff */
[----:B------:R-:W-:Y:S01]  /*e6f0*/  IADD3 RZ, P0, R3, R4, RZ ;  /* 0x0000000403ff7210 */ /* 0x000fe20007f1e0ff */
[----:B------:R-:W-:-:S04]  /*e700*/  IMAD.MOV.U32 R6, RZ, RZ, R5 ;  /* 0x000000ffff067224 */ /* 0x000fc800078e0005 */
[----:B------:R-:W-:-:S08]  /*e710*/  IMAD.WIDE.U32.X R6, R11, R9, R6, P0 ;  /* 0x000000090b067225 */ /* 0x000fd000000e0406 */
.L_x_297:
[-CC-:B0-----:R-:W-:Y:S01]  /*e720*/  SHF.R.U64 R24, R6, R10.reuse, R7.reuse ;  /* 0x0000000a06187219 */ /* 0x181fe20000001207 */
[----:B------:R-:W0:Y:S01]  /*e730*/  LDC.64 R20, c[0x0][0x640] ;  /* 0x00019000ff147b82 */ /* 0x000e220000000a00 */
[----:B--2---:R-:W-:Y:S01]  /*e740*/  SHF.R.U32.HI R0, RZ, R10, R7 ;  /* 0x0000000aff007219 */ /* 0x004fe20000011607 */
[----:B------:R-:W-:Y:S01]  /*e750*/  IMAD.MOV.U32 R2, RZ, RZ, R19 ;  /* 0x000000ffff027224 */ /* 0x000fe200078e0013 */
[----:B------:R-:W-:Y:S01]  /*e760*/  IADD3 R5, P0, RZ, -R24, RZ ;  /* 0x80000018ff057210 */ /* 0x000fe20007f1e0ff */
[----:B------:R-:W-:Y:S01]  /*e770*/  IMAD.MOV R15, RZ, RZ, -R15 ;  /* 0x000000ffff0f7224 */ /* 0x000fe200078e0a0f */
[----:B------:R-:W-:Y:S01]  /*e780*/  ULDC UR6, c[0x0][0x154] ;  /* 0x0000550000067ab9 */ /* 0x000fe20000000800 */
[----:B------:R-:W-:Y:S02]  /*e790*/  IMAD.MOV.U32 R7, RZ, RZ, 0x1 ;  /* 0x00000001ff077424 */ /* 0x000fe400078e00ff */
[----:B------:R-:W2:Y:S01]  /*e7a0*/  LDC R4, c[0x0][0x618] ;  /* 0x00018600ff047b82 */ /* 0x000ea20000000800 */
[----:B------:R-:W-:-:S02]  /*e7b0*/  IMAD.X R3, RZ, RZ, ~R0, P0 ;  /* 0x000000ffff037224 */ /* 0x000fc400000e0e00 */
[----:B------:R-:W-:Y:S02]  /*e7c0*/  IMAD R15, R17, R15, R14 ;  /* 0x0000000f110f7224 */ /* 0x000fe400078e020e */
[-C--:B------:R-:W-:Y:S02]  /*e7d0*/  IMAD R0, R3, R12.reuse, RZ ;  /* 0x0000000c03007224 */ /* 0x080fe400078e02ff */
[----:B------:R-:W-:Y:S01]  /*e7e0*/  IMAD.MOV.U32 R3, RZ, RZ, R22 ;  /* 0x000000ffff037224 */ /* 0x000fe200078e0016 */
[----:B------:R-:W5:Y:S01]  /*e7f0*/  LDC R6, c[0x0][0x608] ;  /* 0x00018200ff067b82 */ /* 0x000f620000000800 */
[----:B------:R-:W-:-:S04]  /*e800*/  IMAD.WIDE.U32 R2, R5, R12, R2 ;  /* 0x0000000c05027225 */ /* 0x000fc800078e0002 */
[----:B------:R-:W-:-:S03]  /*e810*/  IMAD R5, R5, R13, R0 ;  /* 0x0000000d05057224 */ /* 0x000fc600078e0200 */
[----:B------:R-:W1:Y:S01]  /*e820*/  LDC R18, c[0x0][0x658] ;  /* 0x00019600ff127b82 */ /* 0x000e620000000800 */
[----:B------:R-:W-:Y:S01]  /*e830*/  I2FP.F32.U32 R0, R16 ;  /* 0x0000001000007245 */ /* 0x000fe20000201000 */
[----:B------:R-:W-:Y:S01]  /*e840*/  IMAD.IADD R3, R3, 0x1, R5 ;  /* 0x0000000103037824 */ /* 0x000fe200078e0205 */
[----:B0-----:R-:W-:Y:S01]  /*e850*/  ISETP.NE.U32.AND P0, PT, R20, RZ, PT ;  /* 0x000000ff1400720c */ /* 0x001fe20003f05070 */
[----:B------:R-:W-:Y:S02]  /*e860*/  IMAD.MOV.U32 R5, RZ, RZ, -0x1 ;  /* 0xffffffffff057424 */ /* 0x000fe400078e00ff */
[----:B------:R-:W-:Y:S02]  /*e870*/  FMUL R0, R0, UR6 ;  /* 0x0000000600007c20 */ /* 0x000fe40008400000 */
[----:B------:R-:W0:Y:S01]  /*e880*/  LDC R13, c[0x0][0x148] ;  /* 0x00005200ff0d7b82 */ /* 0x000e220000000800 */
[----:B--2---:R-:W-:Y:S01]  /*e890*/  SHF.R.U64 R10, R2, R4, R3 ;  /* 0x00000004020a7219 */ /* 0x004fe20000001203 */
[----:B------:R2:W0:Y:S01]  /*e8a0*/  F2I.U32.TRUNC.NTZ R12, R0 ;  /* 0x00000000000c7305 */ /* 0x000422000020f000 */
[----:B------:R-:W-:-:S02]  /*e8b0*/  ISETP.NE.AND.EX P0, PT, R21, RZ, PT, P0 ;  /* 0x000000ff1500720c */ /* 0x000fc40003f05300 */
[----:B------:R-:W-:-:S03]  /*e8c0*/  SHF.R.U32.HI R3, RZ, R4, R3 ;  /* 0x00000004ff037219 */ /* 0x000fc60000011603 */
[----:B------:R-:W0:Y:S01]  /*e8d0*/  LDC R14, c[0x0][0x600] ;  /* 0x00018000ff0e7b82 */ /* 0x000e220000000800 */
[-CC-:B-----5:R-:W-:Y:S02]  /*e8e0*/  SHF.R.U64 R8, R10, R6.reuse, R3.reuse ;  /* 0x000000060a087219 */ /* 0x1a0fe40000001203 */
[----:B------:R-:W-:-:S05]  /*e8f0*/  SHF.R.U32.HI R3, RZ, R6, R3 ;  /* 0x00000006ff037219 */ /* 0x000fca0000011603 */
[----:B------:R-:W0:Y:S01]  /*e900*/  LDC R19, c[0x0][0x648] ;  /* 0x00019200ff137b82 */ /* 0x000e220000000800 */
[-CC-:B-1----:R-:W-:Y:S02]  /*e910*/  SHF.R.U64 R11, R8, R18.reuse, R3.reuse ;  /* 0x00000012080b7219 */ /* 0x182fe40000001203 */
[-C--:B------:R-:W-:Y:S02]  /*e920*/  SHF.L.U32 R5, R5, R18.reuse, RZ ;  /* 0x0000001205057219 */ /* 0x080fe400000006ff */
[-C--:B------:R-:W-:Y:S01]  /*e930*/  SHF.R.U32.HI R3, RZ, R18.reuse, R3 ;  /* 0x00000012ff037219 */ /* 0x080fe20000011603 */
[----:B------:R-:W-:Y:S01]  /*e940*/  IMAD.MOV.U32 R2, RZ, RZ, R11 ;  /* 0x000000ffff027224 */ /* 0x000fe200078e000b */
[----:B------:R-:W-:Y:S01]  /*e950*/  SHF.L.U32 R34, R7, R18, RZ ;  /* 0x0000001207227219 */ /* 0x000fe200000006ff */
[----:B------:R-:W1:Y:S01]  /*e960*/  LDC R22, c[0x0][0x638] ;  /* 0x00018e00ff167b82 */ /* 0x000e620000000800 */
[----:B------:R-:W-:-:S07]  /*e970*/  LOP3.LUT R17, RZ, R5, RZ, 0x33, !PT ;  /* 0x00000005ff117212 */ /* 0x000fce00078e33ff */
[----:B------:R-:W0:Y:S01]  /*e980*/  LDC R23, c[0x0][0x610] ;  /* 0x00018400ff177b82 */ /* 0x000e220000000800 */
[----:B--2---:R-:W-:Y:S05]  /*e990*/  @!P0 BRA `(.L_x_298) ;  /* 0x0000000000288947 */ /* 0x004fea0003800000 */
[----:B------:R-:W2:Y:S02]  /*e9a0*/  LDC R0, c[0x0][0x64c] ;  /* 0x00019300ff007b82 */ /* 0x000ea40000000800 */
[----:B--2---:R-:W-:-:S05]  /*e9b0*/  IADD3 R7, P0, R11, R0, RZ ;  /* 0x000000000b077210 */ /* 0x004fca0007f1e0ff */
        /* <DEDUP_REMOVED lines=8> */
.L_x_298:
[----:B0-----:R-:W-:Y:S01]  /*ea40*/  SHF.R.U64 R0, R2, R19, R3 ;  /* 0x0000001302007219 */ /* 0x001fe20000001203 */
[----:B------:R-:W-:Y:S01]  /*ea50*/  VIADD R3, R14, 0xffffffff ;  /* 0xffffffff0e037836 */ /* 0x000fe20000000000 */
[----:B------:R-:W-:Y:S01]  /*ea60*/  LOP3.LUT R5, R8, R17, RZ, 0xc0, !PT ;  /* 0x0000001108057212 */ /* 0x000fe200078ec0ff */
[----:B------:R-:W-:Y:S01]  /*ea70*/  IMAD.MOV R12, RZ, RZ, -R12 ;  /* 0x000000ffff0c7224 */ /* 0x000fe200078e0a0c */
[----:B------:R-:W-:Y:S01]  /*ea80*/  R2UR UR23, R24 ;  /* 0x00000000181772ca */ /* 0x000fe200000e0000 */
[----:B------:R-:W-:Y:S01]  /*ea90*/  IMAD.MOV R2, RZ, RZ, -R0 ;  /* 0x000000ffff027224 */ /* 0x000fe200078e0a00 */
[----:B------:R-:W-:Y:S01]  /*eaa0*/  LOP3.LUT R3, R10, R3, RZ, 0xc0, !PT ;  /* 0x000000030a037212 */ /* 0x000fe200078ec0ff */
[----:B------:R-:W-:Y:S02]  /*eab0*/  IMAD R34, R34, R0, R5 ;  /* 0x0000000022227224 */ /* 0x000fe400078e0205 */
[----:B------:R-:W-:Y:S02]  /*eac0*/  @P2 IMAD R15, R13, R12, R16 ;  /* 0x0000000c0d0f2224 */ /* 0x000fe400078e0210 */
[----:B-1----:R-:W-:-:S02]  /*ead0*/  IMAD R0, R2, R22, R11 ;  /* 0x0000001602007224 */ /* 0x002fc400078e020b */
[----:B------:R-:W-:Y:S02]  /*eae0*/  IMAD R34, R34, R23, R15 ;  /* 0x0000001722227224 */ /* 0x000fe400078e020f */
[----:B------:R-:W-:Y:S02]  /*eaf0*/  IMAD R3, R0, R14, R3 ;  /* 0x0000000e00037224 */ /* 0x000fe400078e0203 */
[----:B------:R-:W-:-:S03]  /*eb00*/  IMAD.MOV.U32 R0, RZ, RZ, 0x1 ;  /* 0x00000001ff007424 */ /* 0x000fc600078e00ff */
[----:B------:R-:W-:Y:S02]  /*eb10*/  SEL R2, R3, R34, !P2 ;  /* 0x0000002203027207 */ /* 0x000fe40005000000 */
[----:B------:R-:W-:-:S03]  /*eb20*/  SEL R34, R34, R3, !P2 ;  /* 0x0000000322227207 */ /* 0x000fc60005000000 */
[----:B------:R2:W-:Y:S04]  /*eb30*/  STL [R1+0x88], R2 ;  /* 0x0000880201007387 */ /* 0x0005e80000100800 */
.L_x_296:
[----:B------:R0:W-:Y:S01]  /*eb40*/  STL [R1+0x8c], R34 ;  /* 0x00008c2201007387 */ /* 0x0001e20000100800 */
[----:B------:R-:W-:-:S13]  /*eb50*/  LOP3.LUT P0, RZ, R0, 0xff, RZ, 0xc0, !PT ;  /* 0x000000ff00ff7812 */ /* 0x000fda000780c0ff */
[----:B0-----:R-:W-:Y:S05]  /*eb60*/  @P0 BRA `(.L_x_299) ;  /* 0xffffff2400d80947 */ /* 0x001fea000383ffff */
[----:B------:R-:W-:Y:S05]  /*eb70*/  EXIT ;  /* 0x000000000000794d */ /* 0x000fea0003800000 */
.L_x_7:
[----:B------:R-:W2:Y:S01]  /*eb80*/  LDL R22, [R1+0x84] ;  /* 0x0000840001167983 */ /* 0x000ea20000100800 */
[----:B------:R-:W-:-:S03]  /*eb90*/  ULDC.64 UR4, c[0x0][0x650] ;  /* 0x0001940000047ab9 */ /* 0x000fc60000000a00 */
[----:B0-----:R-:W3:Y:S01]  /*eba0*/  LDL R23, [R1+0x80] ;  /* 0x0000800001177983 */ /* 0x001ee20000100800 */
[----:B------:R-:W-:Y:S01]  /*ebb0*/  PRMT R4, RZ, 0x7610, R4 ;  /* 0x00007610ff047816 */ /* 0x000fe20000000004 */
[----:B------:R-:W-:Y:S02]  /*ebc0*/  IMAD.MOV.U32 R5, RZ, RZ, -0x1 ;  /* 0xffffffffff057424 */ /* 0x000fe400078e00ff */
[----:B------:R-:W-:Y:S02]  /*ebd0*/  IMAD.MOV.U32 R7, RZ, RZ, -0x1 ;  /* 0xffffffffff077424 */ /* 0x000fe400078e00ff */
[----:B------:R-:W-:Y:S01]  /*ebe0*/  IMAD.MOV.U32 R6, RZ, RZ, -0x1 ;  /* 0xffffffffff067424 */ /* 0x000fe200078e00ff */
[----:B--2---:R-:W-:-:S04]  /*ebf0*/  ISETP.GE.U32.AND P0, PT, R22, UR4, PT ;  /* 0x0000000416007c0c */ /* 0x004fc8000bf06070 */
[----:B---3--:R-:W-:-:S13]  /*ec00*/  ISETP.GE.U32.AND.EX P0, PT, R23, UR5, PT, P0 ;  /* 0x0000000517007c0c */ /* 0x008fda000bf06100 */
[----:B------:R-:W-:Y:S05]  /*ec10*/  @P0 BRA `(.L_x_300) ;  /* 0x00000004002c0947 */ /* 0x000fea0003800000 */
[----:B------:R-:W0:Y:S01]  /*ec20*/  LDC.64 R14, c[0x0][0x628] ;  /* 0x00018a00ff0e7b82 */ /* 0x000e220000000a00 */
[----:B------:R-:W-:Y:S02]  /*ec30*/  IMAD.MOV.U32 R8, RZ, RZ, R22 ;  /* 0x000000ffff087224 */ /* 0x000fe400078e0016 */
[----:B------:R-:W-:-:S05]  /*ec40*/  IMAD.MOV.U32 R9, RZ, RZ, R23 ;  /* 0x000000ffff097224 */ /* 0x000fca00078e0017 */
[----:B------:R-:W1:Y:S08]  /*ec50*/  LDC R10, c[0x0][0x630] ;  /* 0x00018c00ff0a7b82 */ /* 0x000e700000000800 */
[----:B------:R-:W2:Y:S01]  /*ec60*/  LDC.64 R16, c[0x0][0x620] ;  /* 0x00018800ff107b82 */ /* 0x000ea20000000a00 */
[----:B0-----:R-:W-:-:S04]  /*ec70*/  ISETP.NE.U32.AND P0, PT, R14, RZ, PT ;  /* 0x000000ff0e00720c */ /* 0x001fc80003f05070 */
[----:B------:R-:W-:-:S13]  /*ec80*/  ISETP.NE.AND.EX P0, PT, R15, RZ, PT, P0 ;  /* 0x000000ff0f00720c */ /* 0x000fda0003f05300 */
[----:B-12---:R-:W-:Y:S05]  /*ec90*/  @!P0 BRA `(.L_x_301) ;  /* 0x0000000000288947 */ /* 0x006fea0003800000 */
[----:B------:R-:W0:Y:S02]  /*eca0*/  LDC R4, c[0x0][0x634] ;  /* 0x00018d00ff047b82 */ /* 0x000e240000000800 */
[----:B0-----:R-:W-:-:S05]  /*ecb0*/  IADD3 R9, P0, R22, R4, RZ ;  /* 0x0000000416097210 */ /* 0x001fca0007f1e0ff */
        /* <DEDUP_REMOVED lines=8> */
.L_x_301:
[----:B------:R-:W0:Y:S01]  /*ed40*/  LDC.64 R20, c[0x0][0x640] ;  /* 0x00019000ff147b82 */ /* 0x000e220000000a00 */
[-CC-:B------:R-:W-:Y:S02]  /*ed50*/  SHF.R.U64 R14, R8, R10.reuse, R9.reuse ;  /* 0x0000000a080e7219 */ /* 0x180fe40000001209 */
[----:B------:R-:W-:Y:S02]  /*ed60*/  SHF.R.U32.HI R4, RZ, R10, R9 ;  /* 0x0000000aff047219 */ /* 0x000fe40000011609 */
[----:B------:R-:W-:-:S03]  /*ed70*/  IADD3 R7, P0, RZ, -R14, RZ ;  /* 0x8000000eff077210 */ /* 0x000fc60007f1e0ff */
[----:B------:R-:W1:Y:S02]  /*ed80*/  LDC R8, c[0x0][0x618] ;  /* 0x00018600ff087b82 */ /* 0x000e640000000800 */
[----:B------:R-:W-:Y:S02]  /*ed90*/  IMAD.X R5, RZ, RZ, ~R4, P0 ;  /* 0x000000ffff057224 */ /* 0x000fe400000e0e04 */
[----:B------:R-:W-:Y:S02]  /*eda0*/  IMAD.MOV.U32 R4, RZ, RZ, R22 ;  /* 0x000000ffff047224 */ /* 0x000fe400078e0016 */
[-C--:B------:R-:W-:Y:S02]  /*edb0*/  IMAD R6, R5, R16.reuse, RZ ;  /* 0x0000001005067224 */ /* 0x080fe400078e02ff */
[----:B------:R-:W2:Y:S01]  /*edc0*/  LDC R18, c[0x0][0x608] ;  /* 0x00018200ff127b82 */ /* 0x000ea20000000800 */
[----:B------:R-:W-:Y:S02]  /*edd0*/  IMAD.MOV.U32 R5, RZ, RZ, R23 ;  /* 0x000000ffff057224 */ /* 0x000fe400078e0017 */
[----:B------:R-:W-:-:S05]  /*ede0*/  IMAD.WIDE.U32 R4, R7, R16, R4 ;  /* 0x0000001007047225 */ /* 0x000fca00078e0004 */
[----:B------:R-:W3:Y:S01]  /*edf0*/  LDC R19, c[0x0][0x658] ;  /* 0x00019600ff137b82 */ /* 0x000ee20000000800 */
[----:B------:R-:W-:Y:S01]  /*ee00*/  IMAD R7, R7, R17, R6 ;  /* 0x0000001107077224 */ /* 0x000fe200078e0206 */
[----:B0-----:R-:W-:Y:S01]  /*ee10*/  ISETP.NE.U32.AND P0, PT, R20, RZ, PT ;  /* 0x000000ff1400720c */ /* 0x001fe20003f05070 */
[----:B------:R-:W-:Y:S02]  /*ee20*/  IMAD.MOV.U32 R6, RZ, RZ, -0x1 ;  /* 0xffffffffff067424 */ /* 0x000fe400078e00ff */
[----:B------:R-:W-:Y:S01]  /*ee30*/  IMAD.IADD R5, R5, 0x1, R7 ;  /* 0x0000000105057824 */ /* 0x000fe200078e0207 */
[----:B------:R-:W-:Y:S02]  /*ee40*/  ISETP.NE.AND.EX P0, PT, R21, RZ, PT, P0 ;  /* 0x000000ff1500720c */ /* 0x000fe40003f05300 */
[----:B------:R-:W0:Y:S02]  /*ee50*/  LDC R17, c[0x0][0x600] ;  /* 0x00018000ff117b82 */ /* 0x000e240000000800 */
[----:B-1----:R-:W-:-:S02]  /*ee60*/  SHF.R.U64 R10, R4, R8, R5 ;  /* 0x00000008040a7219 */ /* 0x002fc40000001205 */
[----:B------:R-:W-:-:S04]  /*ee70*/  SHF.R.U32.HI R5, RZ, R8, R5 ;  /* 0x00000008ff057219 */ /* 0x000fc80000011605 */
[----:B------:R-:W1:Y:S01]  /*ee80*/  LDC R22, c[0x0][0x648] ;  /* 0x00019200ff167b82 */ /* 0x000e620000000800 */
[-CC-:B--2---:R-:W-:Y:S02]  /*ee90*/  SHF.R.U64 R15, R10, R18.reuse, R5.reuse ;  /* 0x000000120a0f7219 */ /* 0x184fe40000001205 */
[----:B------:R-:W-:Y:S01]  /*eea0*/  SHF.R.U32.HI R4, RZ, R18, R5 ;  /* 0x00000012ff047219 */ /* 0x000fe20000011605 */
[----:B------:R-:W-:-:S04]  /*eeb0*/  IMAD.MOV.U32 R18, RZ, RZ, 0x1 ;  /* 0x00000001ff127424 */ /* 0x000fc800078e00ff */
[----:B------:R-:W2:Y:S01]  /*eec0*/  LDC R23, c[0x0][0x638] ;  /* 0x00018e00ff177b82 */ /* 0x000ea20000000800 */
[-CC-:B---3--:R-:W-:Y:S02]  /*eed0*/  SHF.R.U64 R16, R15, R19.reuse, R4.reuse ;  /* 0x000000130f107219 */ /* 0x188fe40000001204 */
[-C--:B------:R-:W-:Y:S02]  /*eee0*/  SHF.L.U32 R6, R6, R19.reuse, RZ ;  /* 0x0000001306067219 */ /* 0x080fe400000006ff */
[----:B------:R-:W-:Y:S01]  /*eef0*/  SHF.R.U32.HI R5, RZ, R19, R4 ;  /* 0x00000013ff057219 */ /* 0x000fe20000011604 */
[----:B------:R-:W-:Y:S01]  /*ef00*/  IMAD.MOV.U32 R4, RZ, RZ, R16 ;  /* 0x000000ffff047224 */ /* 0x000fe200078e0010 */
[----:B------:R-:W-:Y:S01]  /*ef10*/  LOP3.LUT R24, RZ, R6, RZ, 0x33, !PT ;  /* 0x00000006ff187212 */ /* 0x000fe200078e33ff */
[----:B------:R-:W3:Y:S01]  /*ef20*/  LDC R25, c[0x0][0x610] ;  /* 0x00018400ff197b82 */ /* 0x000ee20000000800 */
[----:B------:R-:W-:Y:S05]  /*ef30*/  @!P0 BRA `(.L_x_302) ;  /* 0x0000000000288947 */ /* 0x000fea0003800000 */
        /* <DEDUP_REMOVED lines=10> */
.L_x_302:
[----:B-1----:R-:W-:Y:S01]  /*efe0*/  SHF.R.U64 R4, R4, R22, R5 ;  /* 0x0000001604047219 */ /* 0x002fe20000001205 */
[----:B0-----:R-:W-:Y:S01]  /*eff0*/  VIADD R7, R17, 0xffffffff ;  /* 0xffffffff11077836 */ /* 0x001fe20000000000 */
[----:B------:R-:W-:Y:S01]  /*f000*/  SHF.L.U32 R18, R18, R19, RZ ;  /* 0x0000001312127219 */ /* 0x000fe200000006ff */
[----:B------:R-:W-:Y:S01]  /*f010*/  @P2 IMAD R0, R11, R12, R2 ;  /* 0x0000000c0b002224 */ /* 0x000fe200078e0202 */
[----:B------:R-:W-:Y:S01]  /*f020*/  LOP3.LUT R3, R15, R24, RZ, 0xc0, !PT ;  /* 0x000000180f037212 */ /* 0x000fe200078ec0ff */
[----:B------:R-:W-:Y:S01]  /*f030*/  IMAD.MOV R5, RZ, RZ, -R4 ;  /* 0x000000ffff057224 */ /* 0x000fe200078e0a04 */
[----:B------:R-:W-:Y:S01]  /*f040*/  LOP3.LUT R7, R10, R7, RZ, 0xc0, !PT ;  /* 0x000000070a077212 */ /* 0x000fe200078ec0ff */
[----:B------:R-:W-:Y:S02]  /*f050*/  IMAD.MOV.U32 R6, RZ, RZ, R14 ;  /* 0x000000ffff067224 */ /* 0x000fe400078e000e */
[----:B------:R-:W-:Y:S02]  /*f060*/  IMAD R3, R18, R4, R3 ;  /* 0x0000000412037224 */ /* 0x000fe400078e0203 */
[----:B--2---:R-:W-:-:S02]  /*f070*/  IMAD R2, R5, R23, R16 ;  /* 0x0000001705027224 */ /* 0x004fc400078e0210 */
[----:B---3--:R-:W-:Y:S02]  /*f080*/  IMAD R0, R3, R25, R0 ;  /* 0x0000001903007224 */ /* 0x008fe400078e0200 */
[----:B------:R-:W-:Y:S02]  /*f090*/  IMAD R5, R2, R17, R7 ;  /* 0x0000001102057224 */ /* 0x000fe400078e0207 */
[----:B------:R-:W-:-:S03]  /*f0a0*/  IMAD.MOV.U32 R4, RZ, RZ, 0x1 ;  /* 0x00000001ff047424 */ /* 0x000fc600078e00ff */
[----:B------:R-:W-:Y:S02]  /*f0b0*/  SEL R7, R5, R0, !P2 ;  /* 0x0000000005077207 */ /* 0x000fe40005000000 */
[----:B------:R-:W-:-:S07]  /*f0c0*/  SEL R5, R0, R5, !P2 ;  /* 0x0000000500057207 */ /* 0x000fce0005000000 */
.L_x_300:
[----:B------:R-:W-:-:S08]  /*f0d0*/  NOP ;  /* 0x0000000000007918 */ /* 0x000fd00000000000 */
[----:B------:R-:W0:-:S00]  /*f0e0*/  USETMAXREG.DEALLOC.CTAPOOL 0x28 ;  /* 0x00000028000079c8 */ /* 0x000e0000080e0500 */
[----:B------:R-:W-:-:S13]  /*f0f0*/  ISETP.NE.AND P0, PT, RZ, UR8, PT ;  /* 0x00000008ff007c0c */ /* 0x000fda000bf05270 */
[----:B------:R-:W-:Y:S05]  /*f100*/  @P0 EXIT ;  /* 0x000000000000094d */ /* 0x000fea0003800000 */
[----:B0-----:R-:W-:Y:S01]  /*f110*/  LOP3.LUT P0, RZ, R4, 0xff, RZ, 0xc0, !PT ;  /* 0x000000ff04ff7812 */ /* 0x001fe2000780c0ff */
[----:B------:R-:W-:Y:S02]  /*f120*/  IMAD.MOV.U32 R9, RZ, RZ, 0x1 ;  /* 0x00000001ff097424 */ /* 0x000fe400078e00ff */
[----:B------:R-:W-:-:S10]  /*f130*/  IMAD.MOV.U32 R12, RZ, RZ, RZ ;  /* 0x000000ffff0c7224 */ /* 0x000fd400078e00ff */
[----:B------:R-:W-:Y:S05]  /*f140*/  @!P0 BRA `(.L_x_303) ;  /* 0x0000000c00608947 */ /* 0x000fea0003800000 */
[----:B------:R-:W0:Y:S01]  /*f150*/  S2R R0, SR_CgaCtaId ;  /* 0x0000000000007919 */ /* 0x000e220000008800 */
[----:B------:R-:W-:Y:S01]  /*f160*/  ULDC UR4, c[0x0][0x28c] ;  /* 0x0000a30000047ab9 */ /* 0x000fe20000000800 */
[----:B------:R-:W-:Y:S01]  /*f170*/  ULDC UR6, c[0x0][0x658] ;  /* 0x0001960000067ab9 */ /* 0x000fe20000000800 */
[----:B------:R-:W-:Y:S01]  /*f180*/  UIADD3 UR10, UR4, 0x1f, URZ ;  /* 0x0000001f040a7890 */ /* 0x000fe2000fffe03f */
[----:B------:R-:W-:Y:S01]  /*f190*/  BSSY B0, `(.L_x_303) ;  /* 0x00000d3000007945 */ /* 0x000fe20003800000 */
[----:B------:R-:W-:Y:S01]  /*f1a0*/  UMOV UR7, 0xffffffff ;  /* 0xffffffff00077882 */ /* 0x000fe20000000000 */
[----:B------:R-:W-:Y:S01]  /*f1b0*/  ULDC UR5, c[0x0][0x600] ;  /* 0x0001800000057ab9 */ /* 0x000fe20000000800 */
[----:B------:R-:W-:Y:S01]  /*f1c0*/  UMOV UR9, 0x1 ;  /* 0x0000000100097882 */ /* 0x000fe20000000000 */
[----:B------:R-:W-:Y:S01]  /*f1d0*/  USHF.L.U32 UR7, UR7, UR6, URZ ;  /* 0x0000000607077299 */ /* 0x000fe2000800063f */
[----:B------:R-:W-:Y:S01]  /*f1e0*/  IMAD.MOV.U32 R11, RZ, RZ, 0x1 ;  /* 0x00000001ff0b7424 */ /* 0x000fe200078e00ff */
[----:B------:R-:W-:Y:S01]  /*f1f0*/  UIADD3 UR4, UR5, -0x1, URZ ;  /* 0xffffffff05047890 */ /* 0x000fe2000fffe03f */
[----:B------:R-:W-:Y:S01]  /*f200*/  IMAD.MOV.U32 R9, RZ, RZ, 0x1 ;  /* 0x00000001ff097424 */ /* 0x000fe200078e00ff */
[----:B------:R-:W-:Y:S01]  /*f210*/  USHF.R.S32.HI UR11, URZ, 0x1f, UR10 ;  /* 0x0000001f3f0b7899 */ /* 0x000fe2000801140a */
[----:B------:R-:W-:Y:S01]  /*f220*/  IMAD.MOV.U32 R12, RZ, RZ, RZ ;  /* 0x000000ffff0c7224 */ /* 0x000fe200078e00ff */
[----:B------:R-:W-:Y:S01]  /*f230*/  ULDC UR8, c[0x0][0xc] ;  /* 0x0000030000087ab9 */ /* 0x000fe20000000800 */
[----:B------:R-:W-:-:S02]  /*f240*/  USHF.L.U32 UR5, UR9, UR6, URZ ;  /* 0x0000000609057299 */ /* 0x000fc4000800063f */
[----:B------:R-:W-:Y:S01]  /*f250*/  ULEA.HI UR11, UR11, UR10, URZ, 0x5 ;  /* 0x0000000a0b0b7291 */ /* 0x000fe2000f8f283f */
[----:B------:R-:W-:Y:S01]  /*f260*/  ULDC UR9, c[0x0][0x10] ;  /* 0x0000040000097ab9 */ /* 0x000fe20000000800 */
[----:B------:R-:W-:Y:S02]  /*f270*/  ULOP3.LUT UR6, URZ, UR7, URZ, 0x33, !UPT ;  /* 0x000000073f067292 */ /* 0x000fe4000f8e333f */
[----:B------:R-:W-:Y:S01]  /*f280*/  UIMAD.WIDE.U32 UR8, UR8, UR9, URZ ;  /* 0x00000009080872a5 */ /* 0x000fe2000f8e003f */
[----:B------:R-:W-:Y:S01]  /*f290*/  ULDC UR7, c[0x0][0x14] ;  /* 0x0000050000077ab9 */ /* 0x000fe20000000800 */
[----:B------:R-:W-:Y:S02]  /*f2a0*/  USHF.R.S32.HI UR20, URZ, 0x5, UR11 ;  /* 0x000000053f147899 */ /* 0x000fe4000801140b */
[----:B------:R-:W-:Y:S02]  /*f2b0*/  UIMAD.WIDE.U32 UR22, UR8, UR7, URZ ;  /* 0x00000007081672a5 */ /* 0x000fe4000f8e003f */
[----:B------:R-:W-:-:S02]  /*f2c0*/  UIMAD UR18, UR9, UR7, URZ ;  /* 0x00000007091272a4 */ /* 0x000fc4000f8e023f */
[----:B------:R-:W-:Y:S01]  /*f2d0*/  ULOP3.LUT UR26, UR13, 0x2, URZ, 0xfc, !UPT ;  /* 0x000000020d1a7892 */ /* 0x000fe2000f8efc3f */
[C---:B0-----:R-:W-:Y:S01]  /*f2e0*/  IMAD.SHL.U32 R8, R0.reuse, 0x80, RZ ;  /* 0x0000008000087824 */ /* 0x041fe200078e00ff */
[----:B------:R-:W-:Y:S01]  /*f2f0*/  UIADD3 UR18, UR23, UR18, URZ ;  /* 0x0000001217127290 */ /* 0x000fe2000fffe03f */
[----:B------:R-:W-:Y:S01]  /*f300*/  IMAD.SHL.U32 R0, R0, 0x1000, RZ ;  /* 0x0000100000007824 */ /* 0x000fe200078e00ff */
[----:B------:R-:W-:Y:S02]  /*f310*/  UIADD3 UR27, UR20, 0x1, URZ ;  /* 0x00000001141b7890 */ /* 0x000fe4000fffe03f */
[----:B------:R-:W-:Y:S01]  /*f320*/  LOP3.LUT R8, R8, 0x80, RZ, 0xc0, !PT ;  /* 0x0000008008087812 */ /* 0x000fe200078ec0ff */
[----:B------:R-:W-:Y:S01]  /*f330*/  ULDC.64 UR24, c[0x0][0x198] ;  /* 0x0000660000187ab9 */ /* 0x000fe20000000a00 */
[----:B------:R-:W-:-:S08]  /*f340*/  LOP3.LUT R0, R0, 0x1000, RZ, 0xc0, !PT ;  /* 0x0000100000007812 */ /* 0x000fd000078ec0ff */
.L_x_314:
[----:B------:R-:W-:-:S03]  /*f350*/  UMOV UR7, 0xffffffff ;  /* 0xffffffff00077882 */ /* 0x000fc60000000000 */
[----:B------:R-:W-:Y:S05]  /*f360*/  BRA.DIV UR7, `(.L_x_304) ;  /* 0x0000000e07b07947 */ /* 0x000fea000b800000 */
[----:B------:R-:W-:-:S13]  /*f370*/  ELECT P0, URZ, PT ;  /* 0x00000000003f782f */ /* 0x000fda0003800000 */
.L_x_324:
[----:B------:R-:W0:Y:S01]  /*f380*/  LDC R2, c[0x0][0x28c] ;  /* 0x0000a300ff027b82 */ /* 0x000e220000000800 */
[----:B------:R-:W-:Y:S01]  /*f390*/  BSSY B1, `(.L_x_305) ;  /* 0x000003a000017945 */ /* 0x000fe20003800000 */
[----:B0-----:R-:W-:-:S13]  /*f3a0*/  ISETP.LT.OR P0, PT, R2, 0x1, !P0 ;  /* 0x000000010200780c */ /* 0x001fda0004701670 */
[----:B------:R-:W-:Y:S05]  /*f3b0*/  @P0 BRA `(.L_x_306) ;  /* 0x0000000000dc0947 */ /* 0x000fea0003800000 */
[----:B------:R-:W-:Y:S02]  /*f3c0*/  IMAD R7, R7, 0x100, R8 ;  /* 0x0000010007077824 */ /* 0x000fe400078e0208 */
[----:B------:R-:W-:Y:S02]  /*f3d0*/  IMAD.SHL.U32 R10, R5, 0x80, RZ ;  /* 0x00000080050a7824 */ /* 0x000fe400078e00ff */
[----:B------:R-:W-:Y:S02]  /*f3e0*/  IMAD.MOV.U32 R15, RZ, RZ, RZ ;  /* 0x000000ffff0f7224 */ /* 0x000fe400078e00ff */
[----:B------:R-:W-:Y:S02]  /*f3f0*/  IMAD.U32 R16, RZ, RZ, UR27 ;  /* 0x0000001bff107e24 */ /* 0x000fe4000f8e00ff */
[----:B------:R-:W-:Y:S02]  /*f400*/  IMAD.MOV.U32 R2, RZ, RZ, R9 ;  /* 0x000000ffff027224 */ /* 0x000fe400078e0009 */
[----:B------:R-:W-:-:S07]  /*f410*/  IMAD.MOV.U32 R3, RZ, RZ, R12 ;  /* 0x000000ffff037224 */ /* 0x000fce00078e000c */
.L_x_309:
[----:B------:R-:W0:Y:S01]  /*f420*/  S2R R5, SR_CgaCtaId ;  /* 0x0000000000057919 */ /* 0x000e220000008800 */
[----:B------:R-:W-:Y:S01]  /*f430*/  MOV R4, 0x400 ;  /* 0x0000040000047802 */ /* 0x000fe20000000f00 */
[----:B------:R-:W1:Y:S03]  /*f440*/  S2R R17, SR_TID.X ;  /* 0x0000000000117919 */ /* 0x000e660000002100 */
[----:B0-----:R-:W-:Y:S02]  /*f450*/  LEA R14, R5, R4, 0x18 ;  /* 0x00000004050e7211 */ /* 0x001fe400078ec0ff */
[----:B------:R-:W-:Y:S02]  /*f460*/  SHF.L.U32 R4, R2, 0x1f, RZ ;  /* 0x0000001f02047819 */ /* 0x000fe400000006ff */
[----:B-1----:R-:W-:Y:S01]  /*f470*/  LOP3.LUT P1, RZ, R17, 0x7f, RZ, 0xc0, !PT ;  /* 0x0000007f11ff7812 */ /* 0x002fe2000782c0ff */
[----:B------:R-:W-:-:S04]  /*f480*/  IMAD R13, R3, 0x8, R14 ;  /* 0x00000008030d7824 */ /* 0x000fc800078e020e */
[----:B------:R-:W0:Y:S08]  /*f490*/  SYNCS.PHASECHK.TRANS64.TRYWAIT P0, [R13+URZ+0x18], R4 ;  /* 0x000018040d0075a7 */ /* 0x000e30000800017f */
[----:B------:R-:W1:Y:S01]  /*f4a0*/  @!P1 LDC R5, c[0x0][0x500] ;  /* 0x00014000ff059b82 */ /* 0x000e620000000800 */
[----:B0-----:R-:W-:Y:S05]  /*f4b0*/  @!P0 BRA `(.L_x_307) ;  /* 0x0000000c007c8947 */ /* 0x001fea0003800000 */
.L_x_325:
[----:B------:R-:W-:Y:S01]  /*f4c0*/  UPRMT UR7, UR26, 0x9910, URZ ;  /* 0x000099101a077896 */ /* 0x000fe2000800003f */
[----:B-1----:R1:W-:Y:S03]  /*f4d0*/  @!P1 SYNCS.ARRIVE.TRANS64 RZ, [R13+URZ], R5 ;  /* 0x000000050dff99a7 */ /* 0x0023e6000800003f */
[----:B------:R-:W-:-:S06]  /*f4e0*/  UISETP.NE.AND UP0, UPT, UR7, 0x2, UPT ;  /* 0x000000020700788c */ /* 0x000fcc000bf05270 */
[----:B------:R-:W-:-:S13]  /*f4f0*/  PLOP3.LUT P0, PT, PT, PT, UP0, 0x80, 0x0 ;  /* 0x000000000000781c */ /* 0x000fda0003f0f008 */
[----:B-1----:R-:W-:Y:S05]  /*f500*/  @P0 BRA `(.L_x_308) ;  /* 0x0000000000040947 */ /* 0x002fea0003800000 */
[----:B------:R-:W-:Y:S01]  /*f510*/  BPT.TRAP 0x1 ;  /* 0x000000040000795c */ /* 0x000fe20000300000 */
.L_x_308:
[C---:B0-----:R-:W-:Y:S01]  /*f520*/  IMAD R4, R3.reuse, 0x1000, R14 ;  /* 0x0000100003047824 */ /* 0x041fe200078e020e */
[----:B------:R-:W-:Y:S01]  /*f530*/  R2UR UR19, R14 ;  /* 0x000000000e1372ca */ /* 0x000fe200000e0000 */
[----:B------:R-:W-:Y:S01]  /*f540*/  IMAD R5, R3, 0x2000, R0 ;  /* 0x0000200003057824 */ /* 0x000fe200078e0200 */
[----:B------:R-:W-:Y:S01]  /*f550*/  R2UR UR9, R13 ;  /* 0x000000000d0972ca */ /* 0x000fe200000e0000 */
[----:B------:R-:W-:Y:S01]  /*f560*/  VIADD R16, R16, 0xffffffff ;  /* 0xffffffff10107836 */ /* 0x000fe20000000000 */
[----:B------:R-:W-:Y:S01]  /*f570*/  R2UR UR7, R4 ;  /* 0x00000000040772ca */ /* 0x000fe200000e0000 */
[----:B------:R-:W-:Y:S01]  /*f580*/  UIADD3 UR14, UP0, UR24, 0xf0, URZ ;  /* 0x000000f0180e7890 */ /* 0x000fe2000ff1e03f */
[----:B------:R-:W-:Y:S01]  /*f590*/  R2UR UR8, R5 ;  /* 0x00000000050872ca */ /* 0x000fe200000e0000 */
[----:B------:R-:W-:Y:S01]  /*f5a0*/  UIADD3 UR28, UP1, UR24, 0x1f0, URZ ;  /* 0x000001f0181c7890 */ /* 0x000fe2000ff3e03f */
[----:B------:R-:W-:Y:S01]  /*f5b0*/  R2UR UR11, R10 ;  /* 0x000000000a0b72ca */ /* 0x000fe200000e0000 */
[----:B------:R-:W-:Y:S01]  /*f5c0*/  UIADD3.X UR15, URZ, UR25, URZ, UP0, !UPT ;  /* 0x000000193f0f7290 */ /* 0x000fe200087fe43f */
[----:B------:R-:W-:Y:S01]  /*f5d0*/  R2UR UR10, R15 ;  /* 0x000000000f0a72ca */ /* 0x000fe200000e0000 */
[----:B------:R-:W-:Y:S01]  /*f5e0*/  VIADD R3, R3, 0x1 ;  /* 0x0000000103037836 */ /* 0x000fe20000000000 */
[----:B------:R-:W-:Y:S01]  /*f5f0*/  R2UR UR12, R6 ;  /* 0x00000000060c72ca */ /* 0x000fe200000e0000 */
[----:B------:R-:W-:Y:S01]  /*f600*/  UIADD3.X UR29, URZ, UR25, URZ, UP1, !UPT ;  /* 0x000000193f1d7290 */ /* 0x000fe20008ffe43f */
[----:B------:R-:W-:Y:S01]  /*f610*/  R2UR UR21, R7 ;  /* 0x00000000071572ca */ /* 0x000fe200000e0000 */
[----:B------:R-:W-:Y:S01]  /*f620*/  UMOV UR16, 0x0 ;  /* 0x0000000000107882 */ /* 0x000fe20000000000 */
[----:B------:R-:W-:Y:S01]  /*f630*/  ISETP.GT.AND P1, PT, R16, 0x1, PT ;  /* 0x000000011000780c */ /* 0x000fe20003f24270 */
[----:B------:R-:W-:Y:S01]  /*f640*/  UIADD3 UR7, UR7, 0x100, URZ ;  /* 0x0000010007077890 */ /* 0x000fe2000fffe03f */
[----:B------:R-:W-:Y:S01]  /*f650*/  ISETP.NE.AND P0, PT, R3, 0x3, PT ;  /* 0x000000030300780c */ /* 0x000fe20003f05270 */
[----:B------:R-:W-:Y:S01]  /*f660*/  UIADD3 UR19, UR19, 0x3100, UR8 ;  /* 0x0000310013137890 */ /* 0x000fe2000fffe008 */
[----:B------:R-:W-:Y:S01]  /*f670*/  VIADD R15, R15, 0x20 ;  /* 0x000000200f0f7836 */ /* 0x000fe20000000000 */
[----:B------:R-:W-:Y:S01]  /*f680*/  UMOV UR17, 0x10000000 ;  /* 0x1000000000117882 */ /* 0x000fe20000000000 */
[----:B------:R-:W-:Y:S01]  /*f690*/  UMOV UR30, 0x30000 ;  /* 0x00030000001e7882 */ /* 0x000fe20000000000 */
[----:B------:R-:W-:Y:S01]  /*f6a0*/  SEL R5, RZ, 0x1, P0 ;  /* 0x00000001ff057807 */ /* 0x000fe20000000000 */
[----:B------:R-:W-:Y:S01]  /*f6b0*/  UMOV UR8, UR7 ;  /* 0x0000000700087c82 */ /* 0x000fe20008000000 */
[----:B------:R-:W-:Y:S01]  /*f6c0*/  SEL R3, R3, RZ, P0 ;  /* 0x000000ff03037207 */ /* 0x000fe20000000000 */
[----:B------:R0:W-:Y:S01]  /*f6d0*/  UTMALDG.3D [UR8], [UR14], desc[UR16] ;  /* 0x000010080e0075b4 */ /* 0x0001e20008011000 */
[----:B------:R-:W-:Y:S01]  /*f6e0*/  LOP3.LUT R2, R2, R5, RZ, 0x3c, !PT ;  /* 0x0000000502027212 */ /* 0x000fe200078e3cff */
[----:B0-----:R-:W-:Y:S01]  /*f6f0*/  UMOV UR11, UR21 ;  /* 0x00000015000b7c82 */ /* 0x001fe20008000000 */
[----:B------:R-:W-:-:S02]  /*f700*/  UMOV UR8, UR19 ;  /* 0x0000001300087c82 */ /* 0x000fc40008000000 */
[----:B------:R0:W-:Y:S02]  /*f710*/  UTMALDG.3D.MULTICAST [UR8], [UR28], UR30, desc[UR16] ;  /* 0x000010081c0073b4 */ /* 0x0001e4000801181e */
[----:B0-----:R-:W-:Y:S05]  /*f720*/  @P1 BRA `(.L_x_309) ;  /* 0xfffffffc003c1947 */ /* 0x001fea000383ffff */
.L_x_306:
[----:B------:R-:W-:Y:S05]  /*f730*/  BSYNC B1 ;  /* 0x0000000000017941 */ /* 0x000fea0003800000 */
.L_x_305:
[----:B------:R-:W2:Y:S01]  /*f740*/  LDL.LU R17, [R1+0x80] ;  /* 0x0000800001117983 */ /* 0x000ea20000300800 */
[----:B------:R-:W-:Y:S01]  /*f750*/  LOP3.LUT P1, RZ, R11, 0xff, RZ, 0xc0, !PT ;  /* 0x000000ff0bff7812 */ /* 0x000fe2000782c0ff */
[----:B------:R-:W-:Y:S01]  /*f760*/  VIADD R5, R12, UR20 ;  /* 0x000000140c057c36 */ /* 0x000fe20008000000 */
[----:B------:R-:W-:Y:S01]  /*f770*/  ULDC.64 UR8, c[0x0][0x650] ;  /* 0x0001940000087ab9 */ /* 0x000fe20000000a00 */
[----:B------:R-:W3:Y:S01]  /*f780*/  LDL.LU R14, [R1+0x84] ;  /* 0x00008400010e7983 */ /* 0x000ee20000300800 */
[----:B------:R-:W-:Y:S01]  /*f790*/  IMAD.U32 R6, RZ, RZ, UR20 ;  /* 0x00000014ff067e24 */ /* 0x000fe2000f8e00ff */
[----:B------:R-:W-:Y:S01]  /*f7a0*/  UISETP.GE.U32.AND UP0, UPT, UR20, 0x3, UPT ;  /* 0x000000031400788c */ /* 0x000fe2000bf06070 */
[----:B------:R-:W-:Y:S01]  /*f7b0*/  ISETP.GT.U32.AND P0, PT, R5, 0x2, PT ;  /* 0x000000020500780c */ /* 0x000fe20003f04070 */
[----:B------:R-:W-:Y:S01]  /*f7c0*/  BSSY B1, `(.L_x_310) ;  /* 0x000006d000017945 */ /* 0x000fe20003800000 */
[----:B------:R-:W-:Y:S01]  /*f7d0*/  IMAD.MOV.U32 R7, RZ, RZ, -0x1 ;  /* 0xffffffffff077424 */ /* 0x000fe200078e00ff */
[----:B------:R-:W-:-:S02]  /*f7e0*/  PRMT R11, RZ, 0x7610, R11 ;  /* 0x00007610ff0b7816 */ /* 0x000fc4000000000b */
[----:B------:R-:W-:Y:S01]  /*f7f0*/  ISETP.LT.U32.AND P0, PT, R6, 0x3, P0 ;  /* 0x000000030600780c */ /* 0x000fe20000701070 */
[----:B------:R-:W-:Y:S01]  /*f800*/  IMAD.MOV.U32 R6, RZ, RZ, -0x1 ;  /* 0xffffffffff067424 */ /* 0x000fe200078e00ff */
[----:B------:R-:W0:Y:S01]  /*f810*/  @P1 S2R R3, SR_CgaCtaId ;  /* 0x0000000000031919 */ /* 0x000e220000008800 */
[----:B------:R-:W-:Y:S02]  /*f820*/  @P1 MOV R2, 0x400 ;  /* 0x0000040000021802 */ /* 0x000fe40000000f00 */
[----:B------:R-:W-:Y:S02]  /*f830*/  PLOP3.LUT P3, PT, PT, PT, UP0, 0x80, 0x0 ;  /* 0x000000000000781c */ /* 0x000fe40003f6f008 */
[----:B0-----:R-:W-:Y:S01]  /*f840*/  @P1 LEA R4, R3, R2, 0x18 ;  /* 0x0000000203041211 */ /* 0x001fe200078ec0ff */
[----:B------:R-:W-:Y:S01]  /*f850*/  IMAD.WIDE.U32 R2, R5, -0x55555555, RZ ;  /* 0xaaaaaaab05027825 */ /* 0x000fe200078e00ff */
[----:B------:R-:W-:Y:S02]  /*f860*/  SEL R2, RZ, 0x1, !P0 ;  /* 0x00000001ff027807 */ /* 0x000fe40004000000 */
[----:B------:R0:W-:Y:S02]  /*f870*/  @P1 SYNCS.ARRIVE.TRANS64.A1T0 RZ, [R4+URZ+0x48], RZ ;  /* 0x000048ff04ff19a7 */ /* 0x0001e4000810003f */
[----:B------:R-:W-:-:S02]  /*f880*/  LOP3.LUT R9, R9, R2, RZ, 0x3c, !PT ;  /* 0x0000000209097212 */ /* 0x000fc400078e3cff */
[----:B------:R-:W-:Y:S02]  /*f890*/  PRMT R2, RZ, 0x7610, R2 ;  /* 0x00007610ff027816 */ /* 0x000fe40000000002 */
[----:B0-----:R-:W-:-:S04]  /*f8a0*/  SHF.R.U32.HI R4, RZ, 0x1, R3 ;  /* 0x00000001ff047819 */ /* 0x001fc80000011603 */
[----:B------:R-:W-:Y:S01]  /*f8b0*/  @P3 LOP3.LUT R9, R9, 0x1, R4, 0x78, !PT ;  /* 0x0000000109093812 */ /* 0x000fe200078e7804 */
[----:B------:R-:W-:Y:S02]  /*f8c0*/  IMAD R12, R4, -0x3, R5 ;  /* 0xfffffffd040c7824 */ /* 0x000fe400078e0205 */
[----:B------:R-:W-:Y:S01]  /*f8d0*/  IMAD.MOV.U32 R5, RZ, RZ, -0x1 ;  /* 0xffffffffff057424 */ /* 0x000fe200078e00ff */
[----:B---3--:R-:W-:-:S04]  /*f8e0*/  IADD3 R14, P1, R14, UR22, RZ ;  /* 0x000000160e0e7c10 */ /* 0x008fc8000ff3e0ff */
[----:B--2---:R-:W-:Y:S01]  /*f8f0*/  IADD3.X R17, R17, UR18, RZ, P1, !PT ;  /* 0x0000001211117c10 */ /* 0x004fe20008ffe4ff */
[----:B------:R0:W-:Y:S01]  /*f900*/  STL [R1+0x84], R14 ;  /* 0x0000840e01007387 */ /* 0x0001e20000100800 */
[----:B------:R-:W-:-:S03]  /*f910*/  ISETP.GE.U32.AND P0, PT, R14, UR8, PT ;  /* 0x000000080e007c0c */ /* 0x000fc6000bf06070 */
[----:B------:R0:W-:Y:S01]  /*f920*/  STL [R1+0x80], R17 ;  /* 0x0000801101007387 */ /* 0x0001e20000100800 */
[----:B------:R-:W-:-:S13]  /*f930*/  ISETP.GE.U32.AND.EX P0, PT, R17, UR9, PT, P0 ;  /* 0x0000000911007c0c */ /* 0x000fda000bf06100 */
[----:B0-----:R-:W-:Y:S05]  /*f940*/  @P0 BRA `(.L_x_311) ;  /* 0x0000000400500947 */ /* 0x001fea0003800000 */
[----:B------:R-:W-:Y:S01]  /*f950*/  ULDC.64 UR8, c[0x0][0x628] ;  /* 0x00018a0000087ab9 */ /* 0x000fe20000000a00 */
[----:B------:R-:W0:Y:S01]  /*f960*/  S2R R13, SR_CTAID.X ;  /* 0x00000000000d7919 */ /* 0x000e220000002500 */
[----:B------:R-:W-:Y:S01]  /*f970*/  ISETP.NE.U32.AND P0, PT, RZ, UR8, PT ;  /* 0x00000008ff007c0c */ /* 0x000fe2000bf05070 */
[----:B------:R-:W-:Y:S01]  /*f980*/  ULDC UR10, c[0x0][0x630] ;  /* 0x00018c00000a7ab9 */ /* 0x000fe20000000800 */
[----:B------:R-:W-:Y:S01]  /*f990*/  IMAD.MOV.U32 R2, RZ, RZ, R14 ;  /* 0x000000ffff027224 */ /* 0x000fe200078e000e */
[----:B------:R-:W1:Y:S01]  /*f9a0*/  S2R R10, SR_CTAID.Y ;  /* 0x00000000000a7919 */ /* 0x000e620000002600 */
[----:B------:R-:W-:Y:S01]  /*f9b0*/  ISETP.NE.AND.EX P0, PT, RZ, UR9, PT, P0 ;  /* 0x00000009ff007c0c */ /* 0x000fe2000bf05300 */
[----:B------:R-:W-:-:S12]  /*f9c0*/  IMAD.MOV.U32 R3, RZ, RZ, R17 ;  /* 0x000000ffff037224 */ /* 0x000fd800078e0011 */
[----:B------:R-:W-:Y:S05]  /*f9d0*/  @!P0 BRA `(.L_x_312) ;  /* 0x0000000000288947 */ /* 0x000fea0003800000 */
[----:B------:R-:W-:Y:S02]  /*f9e0*/  ULDC UR7, c[0x0][0x634] ;  /* 0x00018d0000077ab9 */ /* 0x000fe40000000800 */
[----:B------:R-:W-:-:S05]  /*f9f0*/  IADD3 R7, P0, R14, UR7, RZ ;  /* 0x000000070e077c10 */ /* 0x000fca000ff1e0ff */
[----:B------:R-:W-:-:S04]  /*fa00*/  IMAD.X R15, RZ, RZ, R17, P0 ;  /* 0x000000ffff0f7224 */ /* 0x000fc800000e0611 */
[----:B------:R-:W-:-:S04]  /*fa10*/  IMAD.WIDE.U32 R4, R15, UR8, RZ ;  /* 0x000000080f047c25 */ /* 0x000fc8000f8e00ff */
[----:B------:R-:W-:-:S04]  /*fa20*/  IMAD.WIDE.U32 R4, P0, R7, UR9, R4 ;  /* 0x0000000907047c25 */ /* 0x000fc8000f800004 */
[----:B------:R-:W-:-:S04]  /*fa30*/  IMAD.WIDE.U32 R6, R7, UR8, RZ ;  /* 0x0000000807067c25 */ /* 0x000fc8000f8e00ff */
[----:B------:R-:W-:Y:S01]  /*fa40*/  IMAD.X R3, RZ, RZ, RZ, P0 ;  /* 0x000000ffff037224 */ /* 0x000fe200000e06ff */
[----:B------:R-:W-:Y:S01]  /*fa50*/  IADD3 RZ, P0, R7, R4, RZ ;  /* 0x0000000407ff7210 */ /* 0x000fe20007f1e0ff */
[----:B------:R-:W-:-:S04]  /*fa60*/  IMAD.MOV.U32 R2, RZ, RZ, R5 ;  /* 0x000000ffff027224 */ /* 0x000fc800078e0005 */
[----:B------:R-:W-:-:S08]  /*fa70*/  IMAD.WIDE.U32.X R2, R15, UR9, R2, P0 ;  /* 0x000000090f027c25 */ /* 0x000fd000080e0402 */
.L_x_312:
[--C-:B------:R-:W-:Y:S01]  /*fa80*/  SHF.R.U64 R6, R2, UR10, R3.reuse ;  /* 0x0000000a02067c19 */ /* 0x100fe20008001203 */
[----:B------:R-:W-:Y:S01]  /*fa90*/  ULDC.64 UR8, c[0x0][0x620] ;  /* 0x0001880000087ab9 */ /* 0x000fe20000000a00 */
[----:B------:R-:W-:Y:S01]  /*faa0*/  SHF.R.U32.HI R2, RZ, UR10, R3 ;  /* 0x0000000aff027c19 */ /* 0x000fe20008011603 */
[----:B------:R-:W-:Y:S01]  /*fab0*/  IMAD.MOV.U32 R3, RZ, RZ, R17 ;  /* 0x000000ffff037224 */ /* 0x000fe200078e0011 */
[----:B------:R-:W-:Y:S01]  /*fac0*/  IADD3 R5, P0, RZ, -R6, RZ ;  /* 0x80000006ff057210 */ /* 0x000fe20007f1e0ff */
[----:B------:R-:W-:Y:S01]  /*fad0*/  ULDC UR7, c[0x0][0x150] ;  /* 0x0000540000077ab9 */ /* 0x000fe20000000800 */
[----:B0-----:R-:W-:Y:S01]  /*fae0*/  I2FP.F32.U32 R7, R13 ;  /* 0x0000000d00077245 */ /* 0x001fe20000201000 */
[----:B------:R-:W0:Y:S01]  /*faf0*/  LDC R18, c[0x0][0x144] ;  /* 0x00005100ff127b82 */ /* 0x000e220000000800 */
[----:B------:R-:W-:Y:S01]  /*fb00*/  ULDC.64 UR10, c[0x0][0x640] ;  /* 0x00019000000a7ab9 */ /* 0x000fe20000000a00 */
[----:B------:R-:W-:Y:S01]  /*fb10*/  IMAD.X R2, RZ, RZ, ~R2, P0 ;  /* 0x000000ffff027224 */ /* 0x000fe200000e0e02 */
[----:B------:R-:W-:-:S03]  /*fb20*/  ISETP.NE.U32.AND P0, PT, RZ, UR10, PT ;  /* 0x0000000aff007c0c */ /* 0x000fc6000bf05070 */
[----:B------:R-:W-:Y:S01]  /*fb30*/  IMAD R4, R2, UR8, RZ ;  /* 0x0000000802047c24 */ /* 0x000fe2000f8e02ff */
[----:B------:R-:W-:Y:S01]  /*fb40*/  ISETP.NE.AND.EX P0, PT, RZ, UR11, PT, P0 ;  /* 0x0000000bff007c0c */ /* 0x000fe2000bf05300 */
[----:B------:R-:W-:Y:S01]  /*fb50*/  IMAD.MOV.U32 R2, RZ, RZ, R14 ;  /* 0x000000ffff027224 */ /* 0x000fe200078e000e */
[----:B------:R-:W2:Y:S03]  /*fb60*/  LDC R15, c[0x0][0x148] ;  /* 0x00005200ff0f7b82 */ /* 0x000ea60000000800 */
[----:B------:R-:W-:Y:S01]  /*fb70*/  IMAD.WIDE.U32 R2, R5, UR8, R2 ;  /* 0x0000000805027c25 */ /* 0x000fe2000f8e0002 */
[----:B------:R-:W-:-:S03]  /*fb80*/  ULDC UR8, c[0x0][0x154] ;  /* 0x0000550000087ab9 */ /* 0x000fc60000000800 */
[----:B------:R-:W-:Y:S02]  /*fb90*/  IMAD R5, R5, UR9, R4 ;  /* 0x0000000905057c24 */ /* 0x000fe4000f8e0204 */
[----:B------:R-:W-:Y:S01]  /*fba0*/  FMUL R4, R7, UR7 ;  /* 0x0000000707047c20 */ /* 0x000fe20008400000 */
[----:B------:R-:W-:Y:S01]  /*fbb0*/  ULDC UR7, c[0x0][0x618] ;  /* 0x0001860000077ab9 */ /* 0x000fe20000000800 */
[----:B------:R-:W-:Y:S01]  /*fbc0*/  ULDC UR9, c[0x0][0x608] ;  /* 0x0001820000097ab9 */ /* 0x000fe20000000800 */
[----:B------:R-:W-:-:S03]  /*fbd0*/  IMAD.IADD R3, R3, 0x1, R5 ;  /* 0x0000000103037824 */ /* 0x000fc600078e0205 */
[----:B------:R-:W3:Y:S02]  /*fbe0*/  F2I.U32.TRUNC.NTZ R4, R4 ;  /* 0x0000000400047305 */ /* 0x000ee4000020f000 */
[----:B------:R-:W-:Y:S02]  /*fbf0*/  SHF.R.U64 R7, R2, UR7, R3 ;  /* 0x0000000702077c19 */ /* 0x000fe40008001203 */
[----:B-1----:R-:W-:-:S05]  /*fc00*/  I2FP.F32.U32 R2, R10 ;  /* 0x0000000a00027245 */ /* 0x002fca0000201000 */
[----:B------:R-:W-:Y:S01]  /*fc10*/  FMUL R5, R2, UR8 ;  /* 0x0000000802057c20 */ /* 0x000fe20008400000 */
[----:B------:R-:W-:Y:S01]  /*fc20*/  SHF.R.U32.HI R2, RZ, UR7, R3 ;  /* 0x00000007ff027c19 */ /* 0x000fe20008011603 */
[----:B------:R-:W-:Y:S02]  /*fc30*/  ULDC UR7, c[0x0][0x658] ;  /* 0x0001960000077ab9 */ /* 0x000fe40000000800 */
[----:B------:R1:W4:Y:S01]  /*fc40*/  F2I.U32.TRUNC.NTZ R19, R5 ;  /* 0x0000000500137305 */ /* 0x000322000020f000 */
[----:B------:R-:W-:Y:S01]  /*fc50*/  SHF.R.U64 R16, R7, UR9, R2 ;  /* 0x0000000907107c19 */ /* 0x000fe20008001202 */
[----:B---3--:R-:W-:Y:S01]  /*fc60*/  IMAD.MOV R4, RZ, RZ, -R4 ;  /* 0x000000ffff047224 */ /* 0x008fe200078e0a04 */
[----:B------:R-:W-:-:S03]  /*fc70*/  SHF.R.U32.HI R3, RZ, UR9, R2 ;  /* 0x00000009ff037c19 */ /* 0x000fc60008011602 */
[----:B0-----:R-:W-:Y:S01]  /*fc80*/  IMAD R13, R18, R4, R13 ;  /* 0x00000004120d7224 */ /* 0x001fe200078e020d */
[--C-:B------:R-:W-:Y:S02]  /*fc90*/  SHF.R.U64 R14, R16, UR7, R3.reuse ;  /* 0x00000007100e7c19 */ /* 0x100fe40008001203 */
[----:B------:R-:W-:-:S03]  /*fca0*/  SHF.R.U32.HI R17, RZ, UR7, R3 ;  /* 0x00000007ff117c19 */ /* 0x000fc60008011603 */
[----:B------:R-:W-:Y:S02]  /*fcb0*/  IMAD.MOV.U32 R2, RZ, RZ, R14 ;  /* 0x000000ffff027224 */ /* 0x000fe400078e000e */
[----:B------:R-:W-:Y:S01]  /*fcc0*/  IMAD.MOV.U32 R3, RZ, RZ, R17 ;  /* 0x000000ffff037224 */ /* 0x000fe200078e0011 */
[----:B-12-4-:R-:W-:Y:S06]  /*fcd0*/  @!P0 BRA `(.L_x_313) ;  /* 0x0000000000288947 */ /* 0x016fec0003800000 */
[----:B------:R-:W-:Y:S02]  /*fce0*/  ULDC UR7, c[0x0][0x64c] ;  /* 0x0001930000077ab9 */ /* 0x000fe40000000800 */
[----:B------:R-:W-:-:S05]  /*fcf0*/  IADD3 R3, P0, R14, UR7, RZ ;  /* 0x000000070e037c10 */ /* 0x000fca000ff1e0ff */
[----:B------:R-:W-:-:S04]  /*fd00*/  IMAD.X R17, RZ, RZ, R17, P0 ;  /* 0x000000ffff117224 */ /* 0x000fc800000e0611 */
[----:B------:R-:W-:-:S04]  /*fd10*/  IMAD.WIDE.U32 R4, R17, UR10, RZ ;  /* 0x0000000a11047c25 */ /* 0x000fc8000f8e00ff */
[----:B------:R-:W-:-:S04]  /*fd20*/  IMAD.WIDE.U32 R4, P0, R3, UR11, R4 ;  /* 0x0000000b03047c25 */ /* 0x000fc8000f800004 */
[----:B------:R-:W-:-:S04]  /*fd30*/  IMAD.WIDE.U32 R2, R3, UR10, RZ ;  /* 0x0000000a03027c25 */ /* 0x000fc8000f8e00ff */
[----:B------:R-:W-:Y:S01]  /*fd40*/  IMAD.MOV.U32 R2, RZ, RZ, R5 ;  /* 0x000000ffff027224 */ /* 0x000fe200078e0005 */
[----:B------:R-:W-:Y:S01]  /*fd50*/  IADD3 RZ, P1, R3, R4, RZ ;  /* 0x0000000403ff7210 */ /* 0x000fe20007f3e0ff */
[----:B------:R-:W-:-:S04]  /*fd60*/  IMAD.X R3, RZ, RZ, RZ, P0 ;  /* 0x000000ffff037224 */ /* 0x000fc800000e06ff */
[----:B------:R-:W-:-:S08]  /*fd70*/  IMAD.WIDE.U32.X R2, R17, UR11, R2, P1 ;  /* 0x0000000b11027c25 */ /* 0x000fd000088e0402 */
.L_x_313:
[----:B------:R-:W-:Y:S01]  /*fd80*/  ULDC UR7, c[0x0][0x648] ;  /* 0x0001920000077ab9 */ /* 0x000fe20000000800 */
[----:B------:R-:W-:Y:S01]  /*fd90*/  LOP3.LUT R16, R16, UR6, RZ, 0xc0, !PT ;  /* 0x0000000610107c12 */ /* 0x000fe2000f8ec0ff */
[----:B------:R-:W-:Y:S01]  /*fda0*/  IMAD.MOV R19, RZ, RZ, -R19 ;  /* 0x000000ffff137224 */ /* 0x000fe200078e0a13 */
[----:B------:R-:W-:Y:S01]  /*fdb0*/  SHF.R.U64 R3, R2, UR7, R3 ;  /* 0x0000000702037c19 */ /* 0x000fe20008001203 */
[----:B------:R-:W-:Y:S01]  /*fdc0*/  ULDC UR7, c[0x0][0x638] ;  /* 0x00018e0000077ab9 */ /* 0x000fe20000000800 */
[----:B------:R-:W-:Y:S01]  /*fdd0*/  LOP3.LUT R7, R7, UR4, RZ, 0xc0, !PT ;  /* 0x0000000407077c12 */ /* 0x000fe2000f8ec0ff */
[----:B------:R-:W-:Y:S01]  /*fde0*/  @P2 IMAD R13, R15, R19, R10 ;  /* 0x000000130f0d2224 */ /* 0x000fe200078e020a */
[----:B------:R-:W-:Y:S01]  /*fdf0*/  ULDC UR8, c[0x0][0x610] ;  /* 0x0001840000087ab9 */ /* 0x000fe20000000800 */
[----:B------:R-:W-:Y:S02]  /*fe00*/  IMAD.MOV R5, RZ, RZ, -R3 ;  /* 0x000000ffff057224 */ /* 0x000fe400078e0a03 */
[----:B------:R-:W-:-:S02]  /*fe10*/  IMAD R16, R3, UR5, R16 ;  /* 0x0000000503107c24 */ /* 0x000fc4000f8e0210 */
[----:B------:R-:W-:Y:S01]  /*fe20*/  IMAD R14, R5, UR7, R14 ;  /* 0x00000007050e7c24 */ /* 0x000fe2000f8e020e */
[----:B------:R-:W-:Y:S01]  /*fe30*/  ULDC UR7, c[0x0][0x600] ;  /* 0x0001800000077ab9 */ /* 0x000fe20000000800 */
[----:B------:R-:W-:Y:S02]  /*fe40*/  IMAD R13, R16, UR8, R13 ;  /* 0x00000008100d7c24 */ /* 0x000fe4000f8e020d */
[----:B------:R-:W-:Y:S02]  /*fe50*/  IMAD R14, R14, UR7, R7 ;  /* 0x000000070e0e7c24 */ /* 0x000fe4000f8e0207 */
[----:B------:R-:W-:-:S03]  /*fe60*/  IMAD.MOV.U32 R2, RZ, RZ, 0x1 ;  /* 0x00000001ff027424 */ /* 0x000fc600078e00ff */
[----:B------:R-:W-:Y:S02]  /*fe70*/  SEL R7, R14, R13, !P2 ;  /* 0x0000000d0e077207 */ /* 0x000fe40005000000 */
[----:B------:R-:W-:-:S07]  /*fe80*/  SEL R5, R13, R14, !P2 ;  /* 0x0000000e0d057207 */ /* 0x000fce0005000000 */
.L_x_311:
[----:B------:R-:W-:Y:S05]  /*fe90*/  BSYNC B1 ;  /* 0x0000000000017941 */ /* 0x000fea0003800000 */
.L_x_310:
[----:B------:R-:W-:-:S13]  /*fea0*/  LOP3.LUT P0, RZ, R2, 0xff, RZ, 0xc0, !PT ;  /* 0x000000ff02ff7812 */ /* 0x000fda000780c0ff */
[----:B------:R-:W-:Y:S05]  /*feb0*/  @P0 BRA `(.L_x_314) ;  /* 0xfffffff400240947 */ /* 0x000fea000383ffff */
[----:B------:R-:W-:Y:S05]  /*fec0*/  BSYNC B0 ;  /* 0x0000000000007941 */ /* 0x000fea0003800000 */
.L_x_303:
[----:B------:R-:W-:-:S03]  /*fed0*/  UMOV UR7, 0xffffffff ;  /* 0xffffffff00077882 */ /* 0x000fc60000000000 */
[----:B------:R-:W-:Y:S05]  /*fee0*/  BRA.DIV UR7, `(.L_x_315) ;  /* 0x0000000607047947 */ /* 0x000fea000b800000 */
[----:B------:R-:W-:-:S13]  /*fef0*/  ELECT P0, URZ, PT ;  /* 0x00000000003f782f */ /* 0x000fda0003800000 */
.L_x_328:
[----:B------:R-:W-:Y:S04]  /*ff00*/  BSSY B0, `(.L_x_316) ;  /* 0x0000023000007945 */ /* 0x000fe80003800000 */
[----:B------:R-:W-:Y:S05]  /*ff10*/  @!P0 BRA `(.L_x_317) ;  /* 0x0000000000848947 */ /* 0x000fea0003800000 */
[----:B------:R-:W-:-:S04]  /*ff20*/  ULOP3.LUT UR7, UR13, 0x2, URZ, 0xfc, !UPT ;  /* 0x000000020d077892 */ /* 0x000fc8000f8efc3f */
[----:B------:R-:W-:-:S06]  /*ff30*/  UISETP.NE.AND UP0, UPT, UR7, 0x3, UPT ;  /* 0x000000030700788c */ /* 0x000fcc000bf05270 */
[----:B------:R-:W-:-:S13]  /*ff40*/  PLOP3.LUT P0, PT, PT, PT, UP0, 0x80, 0x0 ;  /* 0x000000000000781c */ /* 0x000fda0003f0f008 */
[----:B------:R-:W-:Y:S05]  /*ff50*/  @!P0 BRA `(.L_x_318) ;  /* 0x0000000000048947 */ /* 0x000fea0003800000 */
[----:B------:R-:W-:Y:S01]  /*ff60*/  BPT.TRAP 0x1 ;  /* 0x000000040000795c */ /* 0x000fe20000300000 */
.L_x_318:
[----:B------:R-:W0:Y:S01]  /*ff70*/  S2R R3, SR_CgaCtaId ;  /* 0x0000000000037919 */ /* 0x000e220000008800 */
[----:B------:R-:W-:Y:S02]  /*ff80*/  MOV R0, 0x400 ;  /* 0x0000040000007802 */ /* 0x000fe40000000f00 */
[----:B------:R-:W-:Y:S02]  /*ff90*/  SHF.L.U32 R2, R9, 0x1f, RZ ;  /* 0x0000001f09027819 */ /* 0x000fe400000006ff */
[----:B0-----:R-:W-:-:S05]  /*ffa0*/  LEA R3, R3, R0, 0x18 ;  /* 0x0000000003037211 */ /* 0x001fca00078ec0ff */
[----:B------:R-:W-:-:S04]  /*ffb0*/  VIADD R3, R3, 0x18 ;  /* 0x0000001803037836 */ /* 0x000fc80000000000 */
[C---:B------:R-:W-:Y:S02]  /*ffc0*/  IMAD R5, R12.reuse, 0x8, R3 ;  /* 0x000000080c057824 */ /* 0x040fe400078e0203 */
[----:B------:R-:W-:Y:S02]  /*ffd0*/  VIADD R12, R12, 0x1 ;  /* 0x000000010c0c7836 */ /* 0x000fe40000000000 */
[----:B------:R-:W0:Y:S03]  /*ffe0*/  SYNCS.PHASECHK.TRANS64.TRYWAIT P0, [R5+URZ], R2 ;  /* 0x00000002050075a7 */ /* 0x000e26000800017f */
[----:B------:R-:W-:-:S04]  /*fff0*/  ISETP.NE.AND P1, PT, R12, 0x3, PT ;  /* 0x000000030c00780c */ /* 0x000fc80003f25270 */
[----:B------:R-:W-:Y:S02]  /*10000*/  SEL R0, RZ, 0x1, P1 ;  /* 0x00000001ff007807 */ /* 0x000fe40000800000 */
[----:B------:R-:W-:Y:S02]  /*10010*/  SEL R12, R12, RZ, P1 ;  /* 0x000000ff0c0c7207 */ /* 0x000fe40000800000 */
[----:B------:R-:W-:-:S03]  /*10020*/  LOP3.LUT R9, R9, R0, RZ, 0x3c, !PT ;  /* 0x0000000009097212 */ /* 0x000fc600078e3cff */
[----:B------:R-:W-:Y:S01]  /*10030*/  IMAD R7, R12, 0x8, R3 ;  /* 0x000000080c077824 */ /* 0x000fe200078e0203 */
[----:B------:R-:W-:Y:S01]  /*10040*/  SHF.L.U32 R4, R9, 0x1f, RZ ;  /* 0x0000001f09047819 */ /* 0x000fe200000006ff */
[----:B0-----:R-:W-:Y:S06]  /*10050*/  @!P0 BRA `(.L_x_319) ;  /* 0x0000000000c88947 */ /* 0x001fec0003800000 */
.L_x_329:
[----:B------:R-:W1:Y:S01]  /*10060*/  SYNCS.PHASECHK.TRANS64.TRYWAIT P0, [R7+URZ], R4 ;  /* 0x00000004070075a7 */ /* 0x000e62000800017f */
[----:B------:R-:W-:-:S05]  /*10070*/  VIADD R0, R12, 0x1 ;  /* 0x000000010c007836 */ /* 0x000fca0000000000 */
[----:B------:R-:W-:-:S04]  /*10080*/  ISETP.NE.AND P1, PT, R0, 0x3, PT ;  /* 0x000000030000780c */ /* 0x000fc80003f25270 */
[----:B0-----:R-:W-:Y:S02]  /*10090*/  SEL R2, RZ, 0x1, P1 ;  /* 0x00000001ff027807 */ /* 0x001fe40000800000 */
[----:B------:R-:W-:Y:S02]  /*100a0*/  SEL R0, R0, RZ, P1 ;  /* 0x000000ff00007207 */ /* 0x000fe40000800000 */
[----:B------:R-:W-:Y:S01]  /*100b0*/  LOP3.LUT R2, R9, R2, RZ, 0x3c, !PT ;  /* 0x0000000209027212 */ /* 0x000fe200078e3cff */
[----:B-1----:R-:W-:Y:S06]  /*100c0*/  @!P0 BRA `(.L_x_320) ;  /* 0x0000000000c08947 */ /* 0x002fec0003800000 */
.L_x_330:
[----:B------:R-:W-:Y:S01]  /*100d0*/  IMAD R3, R0, 0x8, R3 ;  /* 0x0000000800037824 */ /* 0x000fe200078e0203 */
[----:B------:R-:W-:-:S07]  /*100e0*/  SHF.L.U32 R0, R2, 0x1f, RZ ;  /* 0x0000001f02007819 */ /* 0x000fce00000006ff */
.L_x_321:
[----:B-1----:R1:W2:Y:S02]  /*100f0*/  SYNCS.PHASECHK.TRANS64.TRYWAIT P0, [R3+URZ], R0 ;  /* 0x00000000030075a7 */ /* 0x0022a4000800017f */
[----:B--2---:R-:W-:Y:S05]  /*10100*/  @!P0 NANOSLEEP.SYNCS 0x989680 ;  /* 0x009896800000895d */ /* 0x004fea0003900000 */
[----:B------:R-:W2:Y:S02]  /*10110*/  @!P0 SYNCS.PHASECHK.TRANS64 P0, [R3+URZ], R0 ;  /* 0x00000000030085a7 */ /* 0x000ea4000800007f */
[----:B--2---:R-:W-:Y:S05]  /*10120*/  @!P0 BRA `(.L_x_321) ;  /* 0xfffffffc00f08947 */ /* 0x004fea000383ffff */
.L_x_317:
[----:B------:R-:W-:Y:S05]  /*10130*/  BSYNC B0 ;  /* 0x0000000000007941 */ /* 0x000fea0003800000 */
.L_x_316:
[----:B------:R-:W-:Y:S05]  /*10140*/  EXIT ;  /* 0x000000000000794d */ /* 0x000fea0003800000 */
.L_x_21:
[----:B-1----:R-:W-:-:S04]  /*10150*/  IMAD.U32 R3, RZ, RZ, UR6 ;  /* 0x00000006ff037e24 */ /* 0x002fc8000f8e00ff */
[----:B------:R1:W2:Y:S03]  /*10160*/  SYNCS.PHASECHK.TRANS64.TRYWAIT P0, [R3+URZ], R0 ;  /* 0x00000000030075a7 */ /* 0x0002a6000800017f */
[----:B--2---:R-:W-:Y:S05]  /*10170*/  @!P0 NANOSLEEP.SYNCS 0x989680 ;  /* 0x009896800000895d */ /* 0x004fea0003900000 */
[----:B------:R-:W2:Y:S02]  /*10180*/  @!P0 SYNCS.PHASECHK.TRANS64 P0, [R3+URZ], R0 ;  /* 0x00000000030085a7 */ /* 0x000ea4000800007f */
[----:B--2---:R-:W-:Y:S05]  /*10190*/  @!P0 BRA `(.L_x_21) ;  /* 0xfffffffc00ec8947 */ /* 0x004fea000383ffff */
[----:B------:R-:W-:Y:S05]  /*101a0*/  BRA `(.L_x_20) ;  /* 0xffffff1c00187947 */ /* 0x000fea000383ffff */
.L_x_27:
[----:B-----5:R1:W-:Y:S02]  /*101b0*/  STL [R1+0x90], R0 ;  /* 0x0000900001007387 */ /* 0x0203e40000100800 */
[----:B-1----:R-:W-:-:S04]  /*101c0*/  IMAD.U32 R0, RZ, RZ, UR9 ;  /* 0x00000009ff007e24 */ /* 0x002fc8000f8e00ff */
[----:B------:R1:W3:Y:S03]  /*101d0*/  SYNCS.PHASECHK.TRANS64.TRYWAIT P0, [R0+URZ], R229 ;  /* 0x000000e5000075a7 */ /* 0x0002e6000800017f */
[----:B---3--:R-:W-:Y:S05]  /*101e0*/  @!P0 NANOSLEEP.SYNCS 0x989680 ;  /* 0x009896800000895d */ /* 0x008fea0003900000 */
[----:B------:R1:W3:Y:S02]  /*101f0*/  @!P0 SYNCS.PHASECHK.TRANS64 P0, [R0+URZ], R229 ;  /* 0x000000e5000085a7 */ /* 0x0002e4000800007f */
[----:B-1----:R1:W5:Y:S02]  /*10200*/  LDL.LU R0, [R1+0x90] ;  /* 0x0000900001007983 */ /* 0x0023640000300800 */
[----:B-1-3--:R-:W-:Y:S05]  /*10210*/  @!P0 BRA `(.L_x_27) ;  /* 0xfffffffc00e48947 */ /* 0x00afea000383ffff */
[----:B------:R-:W-:Y:S05]  /*10220*/  BRA `(.L_x_26) ;  /* 0xffffff2c00787947 */ /* 0x000fea000383ffff */
.L_x_304:
[----:B------:R-:W-:Y:S01]  /*10230*/  BSSY B1, `(.L_x_322) ;  /* 0x0000006000017945 */ /* 0x000fe20003800000 */
[----:B------:R-:W-:-:S07]  /*10240*/  IMAD.MOV.U32 R2, RZ, RZ, -0x1 ;  /* 0xffffffffff027424 */ /* 0x000fce00078e00ff */
[----:B------:R-:W-:Y:S05]  /*10250*/  WARPSYNC.COLLECTIVE R2, `(.L_x_323) ;  /* 0x00000000020c7348 */ /* 0x000fea0003c00000 */
[----:B------:R-:W-:Y:S02]  /*10260*/  ELECT P0, UR62, PT ;  /* 0x00000000003e782f */ /* 0x000fe40003800000 */
[----:B------:R-:W-:Y:S01]  /*10270*/  MOV R2, UR62 ;  /* 0x0000003e00027c02 */ /* 0x000fe20008000f00 */
[----:B------:R-:W-:Y:S10]  /*10280*/  ENDCOLLECTIVE ;  /* 0x000000000000791b */ /* 0x000ff40003800000 */
.L_x_323:
[----:B------:R-:W-:Y:S05]  /*10290*/  BSYNC B1 ;  /* 0x0000000000017941 */ /* 0x000fea0003800000 */
.L_x_322:
[----:B------:R-:W-:Y:S05]  /*102a0*/  BRA `(.L_x_324) ;  /* 0xfffffff000347947 */ /* 0x000fea000383ffff */
.L_x_307:
[----:B0-----:R0:W2:Y:S02]  /*102b0*/  SYNCS.PHASECHK.TRANS64.TRYWAIT P0, [R13+URZ+0x18], R4 ;  /* 0x000018040d0075a7 */ /* 0x0010a4000800017f */
[----:B--2---:R-:W-:Y:S05]  /*102c0*/  @!P0 NANOSLEEP.SYNCS 0x989680 ;  /* 0x009896800000895d */ /* 0x004fea0003900000 */
[----:B------:R-:W2:Y:S02]  /*102d0*/  @!P0 SYNCS.PHASECHK.TRANS64 P0, [R13+URZ+0x18], R4 ;  /* 0x000018040d0085a7 */ /* 0x000ea4000800007f */
[----:B--2---:R-:W-:Y:S05]  /*102e0*/  @!P0 BRA `(.L_x_307) ;  /* 0xfffffffc00f08947 */ /* 0x004fea000383ffff */
[----:B------:R-:W-:Y:S05]  /*102f0*/  BRA `(.L_x_325) ;  /* 0xfffffff000707947 */ /* 0x000fea000383ffff */
.L_x_315:
[----:B------:R-:W-:Y:S01]  /*10300*/  BSSY B0, `(.L_x_326) ;  /* 0x0000006000007945 */ /* 0x000fe20003800000 */
[----:B------:R-:W-:-:S07]  /*10310*/  IMAD.MOV.U32 R2, RZ, RZ, -0x1 ;  /* 0xffffffffff027424 */ /* 0x000fce00078e00ff */
[----:B------:R-:W-:Y:S05]  /*10320*/  WARPSYNC.COLLECTIVE R2, `(.L_x_327) ;  /* 0x00000000020c7348 */ /* 0x000fea0003c00000 */
[----:B------:R-:W-:Y:S02]  /*10330*/  ELECT P0, UR62, PT ;  /* 0x00000000003e782f */ /* 0x000fe40003800000 */
[----:B------:R-:W-:Y:S01]  /*10340*/  MOV R2, UR62 ;  /* 0x0000003e00027c02 */ /* 0x000fe20008000f00 */
[----:B------:R-:W-:Y:S10]  /*10350*/  ENDCOLLECTIVE ;  /* 0x000000000000791b */ /* 0x000ff40003800000 */
.L_x_327:
[----:B------:R-:W-:Y:S05]  /*10360*/  BSYNC B0 ;  /* 0x0000000000007941 */ /* 0x000fea0003800000 */
.L_x_326:
[----:B------:R-:W-:Y:S05]  /*10370*/  BRA `(.L_x_328) ;  /* 0xfffffff800e07947 */ /* 0x000fea000383ffff */
.L_x_319:
[----:B0-----:R0:W1:Y:S02]  /*10380*/  SYNCS.PHASECHK.TRANS64.TRYWAIT P0, [R5+URZ], R2 ;  /* 0x00000002050075a7 */ /* 0x001064000800017f */
[----:B-1----:R-:W-:Y:S05]  /*10390*/  @!P0 NANOSLEEP.SYNCS 0x989680 ;  /* 0x009896800000895d */ /* 0x002fea0003900000 */
[----:B------:R-:W1:Y:S02]  /*103a0*/  @!P0 SYNCS.PHASECHK.TRANS64 P0, [R5+URZ], R2 ;  /* 0x00000002050085a7 */ /* 0x000e64000800007f */
[----:B-1----:R-:W-:Y:S05]  /*103b0*/  @!P0 BRA `(.L_x_319) ;  /* 0xfffffffc00f08947 */ /* 0x002fea000383ffff */
[----:B------:R-:W-:Y:S05]  /*103c0*/  BRA `(.L_x_329) ;  /* 0xfffffffc00247947 */ /* 0x000fea000383ffff */
.L_x_320:
[----:B0-----:R0:W1:Y:S02]  /*103d0*/  SYNCS.PHASECHK.TRANS64.TRYWAIT P0, [R7+URZ], R4 ;  /* 0x00000004070075a7 */ /* 0x001064000800017f */
[----:B-1----:R-:W-:Y:S05]  /*103e0*/  @!P0 NANOSLEEP.SYNCS 0x989680 ;  /* 0x009896800000895d */ /* 0x002fea0003900000 */
[----:B------:R-:W1:Y:S02]  /*103f0*/  @!P0 SYNCS.PHASECHK.TRANS64 P0, [R7+URZ], R4 ;  /* 0x00000004070085a7 */ /* 0x000e64000800007f */
[----:B-1----:R-:W-:Y:S05]  /*10400*/  @!P0 BRA `(.L_x_320) ;  /* 0xfffffffc00f08947 */ /* 0x002fea000383ffff */
[----:B------:R-:W-:Y:S05]  /*10410*/  BRA `(.L_x_330) ;  /* 0xfffffffc002c7947 */ /* 0x000fea000383ffff */
.L_x_331:
[----:B------:R-:W-:-:S00]  /*10420*/  BRA `(.L_x_331) ;  /* 0xfffffffc00fc7947 */ /* 0x000fc0000383ffff */
[----:B------:R-:W-:-:S00]  /*10430*/  NOP ;  /* 0x0000000000007918 */ /* 0x000fc00000000000 */
        /* <DEDUP_REMOVED lines=12> */
.L_x_332:


//--------------------- .nv.shared._ZN7cutlass13device_kernelINS_4gemm6kernel13GemmUniversalIN4cute5tupleIJiiiiEEENS1_10collective13CollectiveMmaINS1_37MainloopSm90TmaGmmaWarpSpecializedFP8ILi3ENS5_IJNS4_1CILi2EEENSA_ILi1EEESC_EEENS1_35KernelTmaWarpSpecializedCooperativeEEENS5_IJNSA_ILi128EEENSA_ILi256EEENSA_ILi32EEEEEENS_12float_e5m2_tENS5_IJlSC_lEEESK_SL_NS4_8TiledMMAINS4_8MMA_AtomIJNS4_4SM904GMMA31MMA_64x256x32_F32E5M2E5M2_SS_TNILNSP_7ScaleInE1ELSR_1EEEEEENS4_6LayoutISD_NS5_IJSC_NSA_ILi0EEESV_EEEEENS5_IJNS4_10UnderscoreESY_SY_EEEEENS4_13SM90_TMA_LOADENS4_14ComposedLayoutINS4_7SwizzleILi1ELi4ELi3EEENS4_18smem_ptr_flag_bitsILi8EEENSU_INS5_IJNSA_ILi8EEESI_EEENS5_IJSI_SC_EEEEEEEvNS4_8identityENS4_23SM90_TMA_LOAD_MULTICASTES1B_vS1C_EENS_8epilogue10collective6detail29Sm90TmaWarpSpecializedAdapterINS1G_15DefaultEpilogueISK_SL_SL_NS1F_6thread17LinearCombinationISK_Li1EffLNS1K_9ScaleType4KindE0ELNS_15FloatRoundStyleE2ESK_EENS1_15EpilogueDefaultEEEEEvvEEEEvNT_6ParamsE --------------------------
	.section	.nv.shared._ZN7cutlass13device_kernelINS_4gemm6kernel13GemmUniversalIN4cute5tupleIJiiiiEEENS1_10collective13CollectiveMmaINS1_37MainloopSm90TmaGmmaWarpSpecializedFP8ILi3ENS5_IJNS4_1CILi2EEENSA_ILi1EEESC_EEENS1_35KernelTmaWarpSpecializedCooperativeEEENS5_IJNSA_ILi128EEENSA_ILi256EEENSA_ILi32EEEEEENS_12float_e5m2_tENS5_IJlSC_lEEESK_SL_NS4_8TiledMMAINS4_8MMA_AtomIJNS4_4SM904GMMA31MMA_64x256x32_F32E5M2E5M2_SS_TNILNSP_7ScaleInE1ELSR_1EEEEEENS4_6LayoutISD_NS5_IJSC_NSA_ILi0EEESV_EEEEENS5_IJNS4_10UnderscoreESY_SY_EEEEENS4_13SM90_TMA_LOADENS4_14ComposedLayoutINS4_7SwizzleILi1ELi4ELi3EEENS4_18smem_ptr_flag_bitsILi8EEENSU_INS5_IJNSA_ILi8EEESI_EEENS5_IJSI_SC_EEEEEEEvNS4_8identityENS4_23SM90_TMA_LOAD_MULTICASTES1B_vS1C_EENS_8epilogue10collective6detail29Sm90TmaWarpSpecializedAdapterINS1G_15DefaultEpilogueISK_SL_SL_NS1F_6thread17LinearCombinationISK_Li1EffLNS1K_9ScaleType4KindE0ELNS_15FloatRoundStyleE2ESK_EENS1_15EpilogueDefaultEEEEEvvEEEEvNT_6ParamsE,"aw",@nobits
	.sectionflags	@""
	.align	16
	.zero		1024


//--------------------- .nv.shared.reserved.0     --------------------------
	.section	.nv.shared.reserved.0,"aw",@nobits
	.weak		__nv_reservedSMEM_offset_0_alias
	.size		__nv_reservedSMEM_offset_0_alias, 0, 0
	.other		__nv_reservedSMEM_offset_0_alias,@"STO_CUDA_RESERVED_SHARED STV_DEFAULT"
__nv_reservedSMEM_offset_0_alias:
	.zero		0


//--------------------- .nv.global                --------------------------
	.section	.nv.global,"aw",@nobits
.nv.global:
	.type		_ZN39_INTERNAL_110da1e5_4_k_cu_dbda34dc_52524cute1_E,@object
	.size		_ZN39_INTERNAL_110da1e5_4_k_cu_dbda34dc_52524cute1_E,(_ZN39_INTERNAL_110da1e5_4_k_cu_dbda34dc_52524cuda3std3__45__cpo6cbeginE - _ZN39_INTERNAL_110da1e5_4_k_cu_dbda34dc_52524cute1_E)
_ZN39_INTERNAL_110da1e5_4_k_cu_dbda34dc_52524cute1_E:
	.zero		1
	.type		_ZN39_INTERNAL_110da1e5_4_k_cu_dbda34dc_52524cuda3std3__45__cpo6cbeginE,@object
	.size		_ZN39_INTERNAL_110da1e5_4_k_cu_dbda34dc_52524cuda3std3__45__cpo6cbeginE,(_ZN39_INTERNAL_110da1e5_4_k_cu_dbda34dc_52524cuda3std3__48in_placeE - _ZN39_INTERNAL_110da1e5_4_k_cu_dbda34dc_52524cuda3std3__45__cpo6cbeginE)
_ZN39_INTERNAL_110da1e5_4_k_cu_dbda34dc_52524cuda3std3__45__cpo6cbeginE:
	.zero		1
	.type		_ZN39_INTERNAL_110da1e5_4_k_cu_dbda34dc_52524cuda3std3__48in_placeE,@object
	.size		_ZN39_INTERNAL_110da1e5_4_k_cu_dbda34dc_52524cuda3std3__48in_placeE,(_ZN39_INTERNAL_110da1e5_4_k_cu_dbda34dc_52524cuda3std6ranges3__45__cpo9iter_moveE - _ZN39_INTERNAL_110da1e5_4_k_cu_dbda34dc_52524cuda3std3__48in_placeE)
_ZN39_INTERNAL_110da1e5_4_k_cu_dbda34dc_52524cuda3std3__48in_placeE:
	.zero		1
	.type		_ZN39_INTERNAL_110da1e5_4_k_cu_dbda34dc_52524cuda3std6ranges3__45__cpo9iter_moveE,@object
	.size		_ZN39_INTERNAL_110da1e5_4_k_cu_dbda34dc_52524cuda3std6ranges3__45__cpo9iter_moveE,(_ZN39_INTERNAL_110da1e5_4_k_cu_dbda34dc_52524cuda3std3__45__cpo5beginE - _ZN39_INTERNAL_110da1e5_4_k_cu_dbda34dc_52524cuda3std6ranges3__45__cpo9iter_moveE)
_ZN39_INTERNAL_110da1e5_4_k_cu_dbda34dc_52524cuda3std6ranges3__45__cpo9iter_moveE:
	.zero		1
	.type		_ZN39_INTERNAL_110da1e5_4_k_cu_dbda34dc_52524cuda3std3__45__cpo5beginE,@object
	.size		_ZN39_INTERNAL_110da1e5_4_k_cu_dbda34dc_52524cuda3std3__45__cpo5beginE,(_ZN39_INTERNAL_110da1e5_4_k_cu_dbda34dc_52524cuda3std3__441_GLOBAL__N__110da1e5_4_k_cu_dbda34dc_52526ignoreE - _ZN39_INTERNAL_110da1e5_4_k_cu_dbda34dc_52524cuda3std3__45__cpo5beginE)
_ZN39_INTERNAL_110da1e5_4_k_cu_dbda34dc_52524cuda3std3__45__cpo5beginE:
	.zero		1
	.type		_ZN39_INTERNAL_110da1e5_4_k_cu_dbda34dc_52524cuda3std3__441_GLOBAL__N__110da1e5_4_k_cu_dbda34dc_52526ignoreE,@object
	.size		_ZN39_INTERNAL_110da1e5_4_k_cu_dbda34dc_52524cuda3std3__441_GLOBAL__N__110da1e5_4_k_cu_dbda34dc_52526ignoreE,(_ZN39_INTERNAL_110da1e5_4_k_cu_dbda34dc_52524cute7productE - _ZN39_INTERNAL_110da1e5_4_k_cu_dbda34dc_52524cuda3std3__441_GLOBAL__N__110da1e5_4_k_cu_dbda34dc_52526ignoreE)
_ZN39_INTERNAL_110da1e5_4_k_cu_dbda34dc_52524cuda3std3__441_GLOBAL__N__110da1e5_4_k_cu_dbda34dc_52526ignoreE:
	.zero		1
	.type		_ZN39_INTERNAL_110da1e5_4_k_cu_dbda34dc_52524cute7productE,@object
	.size		_ZN39_INTERNAL_110da1e5_4_k_cu_dbda34dc_52524cute7productE,(_ZN39_INTERNAL_110da1e5_4_k_cu_dbda34dc_52524cuda3std3__45__cpo3endE - _ZN39_INTERNAL_110da1e5_4_k_cu_dbda34dc_52524cute7productE)
_ZN39_INTERNAL_110da1e5_4_k_cu_dbda34dc_52524cute7productE:
	.zero		1
	.type		_ZN39_INTERNAL_110da1e5_4_k_cu_dbda34dc_52524cuda3std3__45__cpo3endE,@object
	.size		_ZN39_INTERNAL_110da1e5_4_k_cu_dbda34dc_52524cuda3std3__45__cpo3endE,(_ZN39_INTERNAL_110da1e5_4_k_cu_dbda34dc_52524cuda3std3__419piecewise_constructE - _ZN39_INTERNAL_110da1e5_4_k_cu_dbda34dc_52524cuda3std3__45__cpo3endE)
_ZN39_INTERNAL_110da1e5_4_k_cu_dbda34dc_52524cuda3std3__45__cpo3endE:
	.zero		1
	.type		_ZN39_INTERNAL_110da1e5_4_k_cu_dbda34dc_52524cuda3std3__419piecewise_constructE,@object
	.size		_ZN39_INTERNAL_110da1e5_4_k_cu_dbda34dc_52524cuda3std3__419piecewise_constructE,(_ZN39_INTERNAL_110da1e5_4_k_cu_dbda34dc_52524cuda3std3__45__cpo4cendE - _ZN39_INTERNAL_110da1e5_4_k_cu_dbda34dc_52524cuda3std3__419piecewise_constructE)
_ZN39_INTERNAL_110da1e5_4_k_cu_dbda34dc_52524cuda3std3__419piecewise_constructE:
	.zero		1
	.type		_ZN39_INTERNAL_110da1e5_4_k_cu_dbda34dc_52524cuda3std3__45__cpo4cendE,@object
	.size		_ZN39_INTERNAL_110da1e5_4_k_cu_dbda34dc_52524cuda3std3__45__cpo4cendE,(_ZN39_INTERNAL_110da1e5_4_k_cu_dbda34dc_52524cuda3std6ranges3__45__cpo4swapE - _ZN39_INTERNAL_110da1e5_4_k_cu_dbda34dc_52524cuda3std3__45__cpo4cendE)
_ZN39_INTERNAL_110da1e5_4_k_cu_dbda34dc_52524cuda3std3__45__cpo4cendE:
	.zero		1
	.type		_ZN39_INTERNAL_110da1e5_4_k_cu_dbda34dc_52524cuda3std6ranges3__45__cpo4swapE,@object
	.size		_ZN39_INTERNAL_110da1e5_4_k_cu_dbda34dc_52524cuda3std6ranges3__45__cpo4swapE,(.L_7 - _ZN39_INTERNAL_110da1e5_4_k_cu_dbda34dc_52524cuda3std6ranges3__45__cpo4swapE)
_ZN39_INTERNAL_110da1e5_4_k_cu_dbda34dc_52524cuda3std6ranges3__45__cpo4swapE:
	.zero		1
.L_7:


//--------------------- .nv.constant0._ZN7cutlass13device_kernelINS_4gemm6kernel13GemmUniversalIN4cute5tupleIJiiiiEEENS1_10collective13CollectiveMmaINS1_37MainloopSm90TmaGmmaWarpSpecializedFP8ILi3ENS5_IJNS4_1CILi2EEENSA_ILi1EEESC_EEENS1_35KernelTmaWarpSpecializedCooperativeEEENS5_IJNSA_ILi128EEENSA_ILi256EEENSA_ILi32EEEEEENS_12float_e5m2_tENS5_IJlSC_lEEESK_SL_NS4_8TiledMMAINS4_8MMA_AtomIJNS4_4SM904GMMA31MMA_64x256x32_F32E5M2E5M2_SS_TNILNSP_7ScaleInE1ELSR_1EEEEEENS4_6LayoutISD_NS5_IJSC_NSA_ILi0EEESV_EEEEENS5_IJNS4_10UnderscoreESY_SY_EEEEENS4_13SM90_TMA_LOADENS4_14ComposedLayoutINS4_7SwizzleILi1ELi4ELi3EEENS4_18smem_ptr_flag_bitsILi8EEENSU_INS5_IJNSA_ILi8EEESI_EEENS5_IJSI_SC_EEEEEEEvNS4_8identityENS4_23SM90_TMA_LOAD_MULTICASTES1B_vS1C_EENS_8epilogue10collective6detail29Sm90TmaWarpSpecializedAdapterINS1G_15DefaultEpilogueISK_SL_SL_NS1F_6thread17LinearCombinationISK_Li1EffLNS1K_9ScaleType4KindE0ELNS_15FloatRoundStyleE2ESK_EENS1_15EpilogueDefaultEEEEEvvEEEEvNT_6ParamsE --------------------------
	.section	.nv.constant0._ZN7cutlass13device_kernelINS_4gemm6kernel13GemmUniversalIN4cute5tupleIJiiiiEEENS1_10collective13CollectiveMmaINS1_37MainloopSm90TmaGmmaWarpSpecializedFP8ILi3ENS5_IJNS4_1CILi2EEENSA_ILi1EEESC_EEENS1_35KernelTmaWarpSpecializedCooperativeEEENS5_IJNSA_ILi128EEENSA_ILi256EEENSA_ILi32EEEEEENS_12float_e5m2_tENS5_IJlSC_lEEESK_SL_NS4_8TiledMMAINS4_8MMA_AtomIJNS4_4SM904GMMA31MMA_64x256x32_F32E5M2E5M2_SS_TNILNSP_7ScaleInE1ELSR_1EEEEEENS4_6LayoutISD_NS5_IJSC_NSA_ILi0EEESV_EEEEENS5_IJNS4_10UnderscoreESY_SY_EEEEENS4_13SM90_TMA_LOADENS4_14ComposedLayoutINS4_7SwizzleILi1ELi4ELi3EEENS4_18smem_ptr_flag_bitsILi8EEENSU_INS5_IJNSA_ILi8EEESI_EEENS5_IJSI_SC_EEEEEEEvNS4_8identityENS4_23SM90_TMA_LOAD_MULTICASTES1B_vS1C_EENS_8epilogue10collective6detail29Sm90TmaWarpSpecializedAdapterINS1G_15DefaultEpilogueISK_SL_SL_NS1F_6thread17LinearCombinationISK_Li1EffLNS1K_9ScaleType4KindE0ELNS_15FloatRoundStyleE2ESK_EENS1_15EpilogueDefaultEEEEEvvEEEEvNT_6ParamsE,"a",@progbits
	.sectionflags	@""
	.align	4
.nv.constant0._ZN7cutlass13device_kernelINS_4gemm6kernel13GemmUniversalIN4cute5tupleIJiiiiEEENS1_10collective13CollectiveMmaINS1_37MainloopSm90TmaGmmaWarpSpecializedFP8ILi3ENS5_IJNS4_1CILi2EEENSA_ILi1EEESC_EEENS1_35KernelTmaWarpSpecializedCooperativeEEENS5_IJNSA_ILi128EEENSA_ILi256EEENSA_ILi32EEEEEENS_12float_e5m2_tENS5_IJlSC_lEEESK_SL_NS4_8TiledMMAINS4_8MMA_AtomIJNS4_4SM904GMMA31MMA_64x256x32_F32E5M2E5M2_SS_TNILNSP_7ScaleInE1ELSR_1EEEEEENS4_6LayoutISD_NS5_IJSC_NSA_ILi0EEESV_EEEEENS5_IJNS4_10UnderscoreESY_SY_EEEEENS4_13SM90_TMA_LOADENS4_14ComposedLayoutINS4_7SwizzleILi1ELi4ELi3EEENS4_18smem_ptr_flag_bitsILi8EEENSU_INS5_IJNSA_ILi8EEESI_EEENS5_IJSI_SC_EEEEEEEvNS4_8identityENS4_23SM90_TMA_LOAD_MULTICASTES1B_vS1C_EENS_8epilogue10collective6detail29Sm90TmaWarpSpecializedAdapterINS1G_15DefaultEpilogueISK_SL_SL_NS1F_6thread17LinearCombinationISK_Li1EffLNS1K_9ScaleType4KindE0ELNS_15FloatRoundStyleE2ESK_EENS1_15EpilogueDefaultEEEEEvvEEEEvNT_6ParamsE:
	.zero		1664


//--------------------- SYMBOLS --------------------------

	.type		.nv.reservedSmem.offset0,@object
	.size		.nv.reservedSmem.offset0,0x4
